	.target	sm_100a

	.elftype	@"ET_EXEC"


//--------------------- .note.nv.tkinfo           --------------------------
	.section	.note.nv.tkinfo,"",@"SHT_NOTE"
	.sectionflags	@"SHF_NOTE_NV_TKINFO"
	.tkinfo
        /*0018*/ 	.word	0x00000002
        /*0030*/ 	.string	""
        /*0030*/ 	.string	"ptxas"
        /*0030*/ 	.string	"Cuda compilation tools, release 13.0, V13.0.88"
        /*0030*/ 	.string	"Build cuda_13.0.r13.0/compiler.36424714_0"
        /*0030*/ 	.string	"-arch sm_100a -m 64 "



//--------------------- .note.nv.cuinfo           --------------------------
	.section	.note.nv.cuinfo,"",@"SHT_NOTE"
	.sectionflags	@"SHF_NOTE_NV_CUINFO"
        /*0018*/ 	.short	0x0002
        /*001a*/ 	.short	0x0064
        /*001c*/ 	.short	0x0082
	.zero		2


//--------------------- .nv.info                  --------------------------
	.section	.nv.info,"",@"SHT_CUDA_INFO"
	.align	4


	//----- nvinfo : EIATTR_REGCOUNT
	.align		4
        /*0000*/ 	.byte	0x04, 0x2f
        /*0002*/ 	.short	(.L_19 - .L_18)
	.align		4
.L_18:
        /*0004*/ 	.word	index@(_ZN7cutlass13device_kernelINS_4gemm6kernel13GemmUniversalIN4cute5tupleIJiiiiEEENS1_10collective13CollectiveMmaINS1_35MainloopSm100TmaUmmaWarpSpecializedILi9ELi2ELi4ENS5_IJNS4_1CILi1EEESB_SB_EEEEENS5_IJNSA_ILi64EEENSA_ILi32EEENSA_ILi128EEEEEENS_10bfloat16_tENS5_IJlSB_lEEESI_SJ_NS4_8TiledMMAINS4_8MMA_AtomIJNS4_20SM100_MMA_F16BF16_SSISI_SI_fLi64ELi32ELNS4_4UMMA5MajorE0ELSO_0ELNSN_7ScaleInE0ELSP_0EEEEEENS4_6LayoutISC_NS5_IJNSA_ILi0EEEST_ST_EEEEENS5_IJNS4_10UnderscoreESW_SW_EEEEENS4_13SM90_TMA_LOADENS4_14ComposedLayoutINS4_7SwizzleILi3ELi4ELi3EEENS4_18smem_ptr_flag_bitsILi16EEENSS_INS5_IJNSA_ILi8EEESE_EEENS5_IJSE_SB_EEEEEEEvNS4_8identityESZ_S19_vS1A_EENS_8epilogue10collective18CollectiveEpilogueINS1C_23Sm100TmaWarpSpecializedILi2ELi1ELi16ELb1ELb0EEEJSH_NS5_IJNSS_ISE_SB_EENSS_ISF_SB_EEEEESI_SJ_SI_SJ_NS1C_6fusion15FusionCallbacksIS1G_NS1K_17LinearCombinationISI_fSI_fLNS_15FloatRoundStyleE2EEESH_S1J_JEEENS4_5SM1004TMEM4LOAD26SM100_TMEM_LOAD_16dp256b4xESZ_NS10_INS11_ILi2ELi4ELi3EEES14_NSS_INS5_IJS15_SF_EEENS5_IJSF_SB_EEEEEEENS4_17SM75_U32x4_LDSM_NENS4_14SM90_TMA_STOREES1Y_NS4_17SM90_U32x4_STSM_NENS4_39AutoVectorizingCopyWithAssumedAlignmentILi128EEEEEEvvEEEEvNT_6ParamsE)
        /*0008*/ 	.word	0x0000005e


	//----- nvinfo : EIATTR_FRAME_SIZE
	.align		4
.L_19:
        /*000c*/ 	.byte	0x04, 0x11
        /*000e*/ 	.short	(.L_21 - .L_20)
	.align		4
.L_20:
        /*0010*/ 	.word	index@($__internal_2_$__cuda_sm10x_tcgen05_guardrail_trap_unallocated_columns_being_dealloced)
        /*0014*/ 	.word	0x00000000


	//----- nvinfo : EIATTR_FRAME_SIZE
	.align		4
.L_21:
        /*0018*/ 	.byte	0x04, 0x11
        /*001a*/ 	.short	(.L_23 - .L_22)
	.align		4
.L_22:
        /*001c*/ 	.word	index@($__internal_1_$__cuda_sm10x_tcgen05_guardrail_trap_phase_invalid_during_alloc)
        /*0020*/ 	.word	0x00000000


	//----- nvinfo : EIATTR_FRAME_SIZE
	.align		4
.L_23:
        /*0024*/ 	.byte	0x04, 0x11
        /*0026*/ 	.short	(.L_25 - .L_24)
	.align		4
.L_24:
        /*0028*/ 	.word	index@($__internal_0_$__cuda_sm10x_tcgen05_guardrail_trap_col_being_dealloced_not_returned_by_alloc)
        /*002c*/ 	.word	0x00000000


	//----- nvinfo : EIATTR_FRAME_SIZE
	.align		4
.L_25:
        /*0030*/ 	.byte	0x04, 0x11
        /*0032*/ 	.short	(.L_27 - .L_26)
	.align		4
.L_26:
        /*0034*/ 	.word	index@(_ZN7cutlass13device_kernelINS_4gemm6kernel13GemmUniversalIN4cute5tupleIJiiiiEEENS1_10collective13CollectiveMmaINS1_35MainloopSm100TmaUmmaWarpSpecializedILi9ELi2ELi4ENS5_IJNS4_1CILi1EEESB_SB_EEEEENS5_IJNSA_ILi64EEENSA_ILi32EEENSA_ILi128EEEEEENS_10bfloat16_tENS5_IJlSB_lEEESI_SJ_NS4_8TiledMMAINS4_8MMA_AtomIJNS4_20SM100_MMA_F16BF16_SSISI_SI_fLi64ELi32ELNS4_4UMMA5MajorE0ELSO_0ELNSN_7ScaleInE0ELSP_0EEEEEENS4_6LayoutISC_NS5_IJNSA_ILi0EEEST_ST_EEEEENS5_IJNS4_10UnderscoreESW_SW_EEEEENS4_13SM90_TMA_LOADENS4_14ComposedLayoutINS4_7SwizzleILi3ELi4ELi3EEENS4_18smem_ptr_flag_bitsILi16EEENSS_INS5_IJNSA_ILi8EEESE_EEENS5_IJSE_SB_EEEEEEEvNS4_8identityESZ_S19_vS1A_EENS_8epilogue10collective18CollectiveEpilogueINS1C_23Sm100TmaWarpSpecializedILi2ELi1ELi16ELb1ELb0EEEJSH_NS5_IJNSS_ISE_SB_EENSS_ISF_SB_EEEEESI_SJ_SI_SJ_NS1C_6fusion15FusionCallbacksIS1G_NS1K_17LinearCombinationISI_fSI_fLNS_15FloatRoundStyleE2EEESH_S1J_JEEENS4_5SM1004TMEM4LOAD26SM100_TMEM_LOAD_16dp256b4xESZ_NS10_INS11_ILi2ELi4ELi3EEES14_NSS_INS5_IJS15_SF_EEENS5_IJSF_SB_EEEEEEENS4_17SM75_U32x4_LDSM_NENS4_14SM90_TMA_STOREES1Y_NS4_17SM90_U32x4_STSM_NENS4_39AutoVectorizingCopyWithAssumedAlignmentILi128EEEEEEvvEEEEvNT_6ParamsE)
        /*0038*/ 	.word	0x00000000


	//----- nvinfo : EIATTR_MIN_STACK_SIZE
	.align		4
.L_27:
        /*003c*/ 	.byte	0x04, 0x12
        /*003e*/ 	.short	(.L_29 - .L_28)
	.align		4
.L_28:
        /*0040*/ 	.word	index@(_ZN7cutlass13device_kernelINS_4gemm6kernel13GemmUniversalIN4cute5tupleIJiiiiEEENS1_10collective13CollectiveMmaINS1_35MainloopSm100TmaUmmaWarpSpecializedILi9ELi2ELi4ENS5_IJNS4_1CILi1EEESB_SB_EEEEENS5_IJNSA_ILi64EEENSA_ILi32EEENSA_ILi128EEEEEENS_10bfloat16_tENS5_IJlSB_lEEESI_SJ_NS4_8TiledMMAINS4_8MMA_AtomIJNS4_20SM100_MMA_F16BF16_SSISI_SI_fLi64ELi32ELNS4_4UMMA5MajorE0ELSO_0ELNSN_7ScaleInE0ELSP_0EEEEEENS4_6LayoutISC_NS5_IJNSA_ILi0EEEST_ST_EEEEENS5_IJNS4_10UnderscoreESW_SW_EEEEENS4_13SM90_TMA_LOADENS4_14ComposedLayoutINS4_7SwizzleILi3ELi4ELi3EEENS4_18smem_ptr_flag_bitsILi16EEENSS_INS5_IJNSA_ILi8EEESE_EEENS5_IJSE_SB_EEEEEEEvNS4_8identityESZ_S19_vS1A_EENS_8epilogue10collective18CollectiveEpilogueINS1C_23Sm100TmaWarpSpecializedILi2ELi1ELi16ELb1ELb0EEEJSH_NS5_IJNSS_ISE_SB_EENSS_ISF_SB_EEEEESI_SJ_SI_SJ_NS1C_6fusion15FusionCallbacksIS1G_NS1K_17LinearCombinationISI_fSI_fLNS_15FloatRoundStyleE2EEESH_S1J_JEEENS4_5SM1004TMEM4LOAD26SM100_TMEM_LOAD_16dp256b4xESZ_NS10_INS11_ILi2ELi4ELi3EEES14_NSS_INS5_IJS15_SF_EEENS5_IJSF_SB_EEEEEEENS4_17SM75_U32x4_LDSM_NENS4_14SM90_TMA_STOREES1Y_NS4_17SM90_U32x4_STSM_NENS4_39AutoVectorizingCopyWithAssumedAlignmentILi128EEEEEEvvEEEEvNT_6ParamsE)
        /*0044*/ 	.word	0x00000000
.L_29:


//--------------------- .nv.compat                --------------------------
	.section	.nv.compat,"",@"SHT_CUDA_COMPAT_INFO"
	.align	4
        /*0000*/ 	.byte	0x02, 0x09, 0x01, 0x00, 0x02, 0x02, 0x02, 0x00, 0x02, 0x05, 0x05, 0x00, 0x03, 0x07, 0x01, 0x01
        /*0010*/ 	.byte	0x02, 0x03, 0x01, 0x00, 0x02, 0x06, 0x01, 0x00, 0x04, 0x0b, 0x08, 0x00, 0x09, 0x00, 0x00, 0x00
        /*0020*/ 	.byte	0x00, 0x00, 0x00, 0x00


//--------------------- .nv.info._ZN7cutlass13device_kernelINS_4gemm6kernel13GemmUniversalIN4cute5tupleIJiiiiEEENS1_10collective13CollectiveMmaINS1_35MainloopSm100TmaUmmaWarpSpecializedILi9ELi2ELi4ENS5_IJNS4_1CILi1EEESB_SB_EEEEENS5_IJNSA_ILi64EEENSA_ILi32EEENSA_ILi128EEEEEENS_10bfloat16_tENS5_IJlSB_lEEESI_SJ_NS4_8TiledMMAINS4_8MMA_AtomIJNS4_20SM100_MMA_F16BF16_SSISI_SI_fLi64ELi32ELNS4_4UMMA5MajorE0ELSO_0ELNSN_7ScaleInE0ELSP_0EEEEEENS4_6LayoutISC_NS5_IJNSA_ILi0EEEST_ST_EEEEENS5_IJNS4_10UnderscoreESW_SW_EEEEENS4_13SM90_TMA_LOADENS4_14ComposedLayoutINS4_7SwizzleILi3ELi4ELi3EEENS4_18smem_ptr_flag_bitsILi16EEENSS_INS5_IJNSA_ILi8EEESE_EEENS5_IJSE_SB_EEEEEEEvNS4_8identityESZ_S19_vS1A_EENS_8epilogue10collective18CollectiveEpilogueINS1C_23Sm100TmaWarpSpecializedILi2ELi1ELi16ELb1ELb0EEEJSH_NS5_IJNSS_ISE_SB_EENSS_ISF_SB_EEEEESI_SJ_SI_SJ_NS1C_6fusion15FusionCallbacksIS1G_NS1K_17LinearCombinationISI_fSI_fLNS_15FloatRoundStyleE2EEESH_S1J_JEEENS4_5SM1004TMEM4LOAD26SM100_TMEM_LOAD_16dp256b4xESZ_NS10_INS11_ILi2ELi4ELi3EEES14_NSS_INS5_IJS15_SF_EEENS5_IJSF_SB_EEEEEEENS4_17SM75_U32x4_LDSM_NENS4_14SM90_TMA_STOREES1Y_NS4_17SM90_U32x4_STSM_NENS4_39AutoVectorizingCopyWithAssumedAlignmentILi128EEEEEEvvEEEEvNT_6ParamsE --------------------------
	.section	.nv.info._ZN7cutlass13device_kernelINS_4gemm6kernel13GemmUniversalIN4cute5tupleIJiiiiEEENS1_10collective13CollectiveMmaINS1_35MainloopSm100TmaUmmaWarpSpecializedILi9ELi2ELi4ENS5_IJNS4_1CILi1EEESB_SB_EEEEENS5_IJNSA_ILi64EEENSA_ILi32EEENSA_ILi128EEEEEENS_10bfloat16_tENS5_IJlSB_lEEESI_SJ_NS4_8TiledMMAINS4_8MMA_AtomIJNS4_20SM100_MMA_F16BF16_SSISI_SI_fLi64ELi32ELNS4_4UMMA5MajorE0ELSO_0ELNSN_7ScaleInE0ELSP_0EEEEEENS4_6LayoutISC_NS5_IJNSA_ILi0EEEST_ST_EEEEENS5_IJNS4_10UnderscoreESW_SW_EEEEENS4_13SM90_TMA_LOADENS4_14ComposedLayoutINS4_7SwizzleILi3ELi4ELi3EEENS4_18smem_ptr_flag_bitsILi16EEENSS_INS5_IJNSA_ILi8EEESE_EEENS5_IJSE_SB_EEEEEEEvNS4_8identityESZ_S19_vS1A_EENS_8epilogue10collective18CollectiveEpilogueINS1C_23Sm100TmaWarpSpecializedILi2ELi1ELi16ELb1ELb0EEEJSH_NS5_IJNSS_ISE_SB_EENSS_ISF_SB_EEEEESI_SJ_SI_SJ_NS1C_6fusion15FusionCallbacksIS1G_NS1K_17LinearCombinationISI_fSI_fLNS_15FloatRoundStyleE2EEESH_S1J_JEEENS4_5SM1004TMEM4LOAD26SM100_TMEM_LOAD_16dp256b4xESZ_NS10_INS11_ILi2ELi4ELi3EEES14_NSS_INS5_IJS15_SF_EEENS5_IJSF_SB_EEEEEEENS4_17SM75_U32x4_LDSM_NENS4_14SM90_TMA_STOREES1Y_NS4_17SM90_U32x4_STSM_NENS4_39AutoVectorizingCopyWithAssumedAlignmentILi128EEEEEEvvEEEEvNT_6ParamsE,"",@"SHT_CUDA_INFO"
	.sectionflags	@""
	.align	4


	//----- nvinfo : EIATTR_CUDA_API_VERSION
	.align		4
        /*0000*/ 	.byte	0x04, 0x37
        /*0002*/ 	.short	(.L_31 - .L_30)
.L_30:
        /*0004*/ 	.word	0x00000082


	//----- nvinfo : EIATTR_KPARAM_INFO
	.align		4
.L_31:
        /*0008*/ 	.byte	0x04, 0x17
        /*000a*/ 	.short	(.L_33 - .L_32)
.L_32:
        /*000c*/ 	.word	0x00000000
        /*0010*/ 	.short	0x0000
        /*0012*/ 	.short	0x0000
        /*0014*/ 	.byte	0x00, 0xf0, 0x01, 0x20


	//----- nvinfo : EIATTR_AT_ENTRY_FRAGMENTS
	.align		4
.L_33:
        /*0018*/ 	.byte	0x04, 0x4f
        /*001a*/ 	.short	(.L_35 - .L_34)


	//   ....[0]....
.L_34:
        /*001c*/ 	.word	0x00000006


	//----- nvinfo : EIATTR_RESERVED_SMEM_USED
	.align		4
.L_35:
        /*0020*/ 	.byte	0x01, 0x41
	.zero		2


	//----- nvinfo : EIATTR_SPARSE_MMA_MASK
	.align		4
        /*0024*/ 	.byte	0x03, 0x50
        /*0026*/ 	.short	0x0000


	//----- nvinfo : EIATTR_TCGEN05_1CTA_USED
	.align		4
        /*0028*/ 	.byte	0x01, 0x51
	.zero		2


	//----- nvinfo : EIATTR_MAXREG_COUNT
	.align		4
        /*002c*/ 	.byte	0x03, 0x1b
        /*002e*/ 	.short	0x00ff


	//----- nvinfo : EIATTR_NUM_BARRIERS
	.align		4
        /*0030*/ 	.byte	0x02, 0x4c
        /*0032*/ 	.byte	0x07
	.zero		1


	//----- nvinfo : EIATTR_EXTERNS
	.align		4
        /*0034*/ 	.byte	0x04, 0x0f
        /*0036*/ 	.short	(.L_37 - .L_36)


	//   ....[0]....
	.align		4
.L_36:
        /*0038*/ 	.word	index@(__assertfail)


	//----- nvinfo : EIATTR_MERCURY_ISA_VERSION
	.align		4
.L_37:
        /*003c*/ 	.byte	0x03, 0x5f
        /*003e*/ 	.short	0x0101


	//----- nvinfo : EIATTR_INT_WARP_WIDE_INSTR_OFFSETS
	.align		4
        /*0040*/ 	.byte	0x04, 0x31
        /*0042*/ 	.short	(.L_39 - .L_38)


	//   ....[0]....
.L_38:
        /*0044*/ 	.word	0x00001fe0


	//   ....[1]....
        /*0048*/ 	.word	0x00003f20


	//   ....[2]....
        /*004c*/ 	.word	0x00003f40


	//   ....[3]....
        /*0050*/ 	.word	0x00003f70


	//   ....[4]....
        /*0054*/ 	.word	0x00004970


	//   ....[5]....
        /*0058*/ 	.word	0x00004ab0


	//----- nvinfo : EIATTR_COOP_GROUP_MASK_REGIDS
	.align		4
.L_39:
        /*005c*/ 	.byte	0x04, 0x29
        /*005e*/ 	.short	(.L_41 - .L_40)


	//   ....[0]....
.L_40:
        /*0060*/ 	.word	0xffffffff


	//   ....[1]....
        /*0064*/ 	.word	0xffffffff


	//   ....[2]....
        /*0068*/ 	.word	0xffffffff


	//   ....[3]....
        /*006c*/ 	.word	0xffffffff


	//   ....[4]....
        /*0070*/ 	.word	0xffffffff


	//   ....[5]....
        /*0074*/ 	.word	0xffffffff


	//   ....[6]....
        /*0078*/ 	.word	0xffffffff


	//   ....[7]....
        /*007c*/ 	.word	0xffffffff


	//   ....[8]....
        /*0080*/ 	.word	0xffffffff


	//   ....[9]....
        /*0084*/ 	.word	0xffffffff


	//   ....[10]....
        /*0088*/ 	.word	0xffffffff


	//   ....[11]....
        /*008c*/ 	.word	0xffffffff


	//   ....[12]....
        /*0090*/ 	.word	0xffffffff


	//----- nvinfo : EIATTR_COOP_GROUP_INSTR_OFFSETS
	.align		4
.L_41:
        /*0094*/ 	.byte	0x04, 0x28
        /*0096*/ 	.short	(.L_43 - .L_42)


	//   ....[0]....
.L_42:
        /*0098*/ 	.word	0x00000090


	//   ....[1]....
        /*009c*/ 	.word	0x000004d0


	//   ....[2]....
        /*00a0*/ 	.word	0x00000710


	//   ....[3]....
        /*00a4*/ 	.word	0x00000870


	//   ....[4]....
        /*00a8*/ 	.word	0x00000970


	//   ....[5]....
        /*00ac*/ 	.word	0x00000ae0


	//   ....[6]....
        /*00b0*/ 	.word	0x00000c80


	//   ....[7]....
        /*00b4*/ 	.word	0x00001ec0


	//   ....[8]....
        /*00b8*/ 	.word	0x00002f70


	//   ....[9]....
        /*00bc*/ 	.word	0x00003180


	//   ....[10]....
        /*00c0*/ 	.word	0x000031b0


	//   ....[11]....
        /*00c4*/ 	.word	0x00003e00


	//   ....[12]....
        /*00c8*/ 	.word	0x00004030


	//----- nvinfo : EIATTR_VRC_CTA_INIT_COUNT
	.align		4
.L_43:
        /*00cc*/ 	.byte	0x02, 0x4a
        /*00ce*/ 	.byte	0x80
	.zero		1


	//----- nvinfo : EIATTR_SYSCALL_OFFSETS
	.align		4
        /*00d0*/ 	.byte	0x04, 0x46
        /*00d2*/ 	.short	(.L_45 - .L_44)


	//   ....[0]....
.L_44:
        /*00d4*/ 	.word	0x000055b0


	//   ....[1]....
        /*00d8*/ 	.word	0x000056a0


	//   ....[2]....
        /*00dc*/ 	.word	0x00005dd0


	//----- nvinfo : EIATTR_MBARRIER_INSTR_OFFSETS
	.align		4
.L_45:
        /*00e0*/ 	.byte	0x04, 0x39
        /*00e2*/ 	.short	(.L_47 - .L_46)


	//   ....[0]....
.L_46:
        /*00e4*/ 	.word	0x000005d0
        /*00e8*/ 	.word	0x000000ff
        /*00ec*/ 	.word	0x00000000
        /*00f0*/ 	.short	0x0100
        /*00f2*/ 	.byte	0x05
	.zero		1


	//   ....[1]....
        /*00f4*/ 	.word	0x000005e0
        /*00f8*/ 	.word	0x000000ff
        /*00fc*/ 	.word	0x00000048
        /*0100*/ 	.short	0x0100
        /*0102*/ 	.byte	0x05
	.zero		1


	//   ....[2]....
        /*0104*/ 	.word	0x000005f0
        /*0108*/ 	.word	0x000000ff
        /*010c*/ 	.word	0x00000008
        /*0110*/ 	.short	0x0100
        /*0112*/ 	.byte	0x05
	.zero		1


	//   ....[3]....
        /*0114*/ 	.word	0x00000600
        /*0118*/ 	.word	0x000000ff
        /*011c*/ 	.word	0x00000050
        /*0120*/ 	.short	0x0100
        /*0122*/ 	.byte	0x05
	.zero		1


	//   ....[4]....
        /*0124*/ 	.word	0x00000610
        /*0128*/ 	.word	0x000000ff
        /*012c*/ 	.word	0x00000010
        /*0130*/ 	.short	0x0100
        /*0132*/ 	.byte	0x05
	.zero		1


	//   ....[5]....
        /*0134*/ 	.word	0x00000620
        /*0138*/ 	.word	0x000000ff
        /*013c*/ 	.word	0x00000058
        /*0140*/ 	.short	0x0100
        /*0142*/ 	.byte	0x05
	.zero		1


	//   ....[6]....
        /*0144*/ 	.word	0x00000630
        /*0148*/ 	.word	0x000000ff
        /*014c*/ 	.word	0x00000018
        /*0150*/ 	.short	0x0100
        /*0152*/ 	.byte	0x05
	.zero		1


	//   ....[7]....
        /*0154*/ 	.word	0x00000640
        /*0158*/ 	.word	0x000000ff
        /*015c*/ 	.word	0x00000060
        /*0160*/ 	.short	0x0100
        /*0162*/ 	.byte	0x05
	.zero		1


	//   ....[8]....
        /*0164*/ 	.word	0x00000650
        /*0168*/ 	.word	0x000000ff
        /*016c*/ 	.word	0x00000020
        /*0170*/ 	.short	0x0100
        /*0172*/ 	.byte	0x05
	.zero		1


	//   ....[9]....
        /*0174*/ 	.word	0x00000660
        /*0178*/ 	.word	0x000000ff
        /*017c*/ 	.word	0x00000068
        /*0180*/ 	.short	0x0100
        /*0182*/ 	.byte	0x05
	.zero		1


	//   ....[10]....
        /*0184*/ 	.word	0x00000670
        /*0188*/ 	.word	0x000000ff
        /*018c*/ 	.word	0x00000028
        /*0190*/ 	.short	0x0100
        /*0192*/ 	.byte	0x05
	.zero		1


	//   ....[11]....
        /*0194*/ 	.word	0x00000680
        /*0198*/ 	.word	0x000000ff
        /*019c*/ 	.word	0x00000070
        /*01a0*/ 	.short	0x0100
        /*01a2*/ 	.byte	0x05
	.zero		1


	//   ....[12]....
        /*01a4*/ 	.word	0x00000690
        /*01a8*/ 	.word	0x000000ff
        /*01ac*/ 	.word	0x00000030
        /*01b0*/ 	.short	0x0100
        /*01b2*/ 	.byte	0x05
	.zero		1


	//   ....[13]....
        /*01b4*/ 	.word	0x000006a0
        /*01b8*/ 	.word	0x000000ff
        /*01bc*/ 	.word	0x00000078
        /*01c0*/ 	.short	0x0100
        /*01c2*/ 	.byte	0x05
	.zero		1


	//   ....[14]....
        /*01c4*/ 	.word	0x000006b0
        /*01c8*/ 	.word	0x000000ff
        /*01cc*/ 	.word	0x00000038
        /*01d0*/ 	.short	0x0100
        /*01d2*/ 	.byte	0x05
	.zero		1


	//   ....[15]....
        /*01d4*/ 	.word	0x000006c0
        /*01d8*/ 	.word	0x000000ff
        /*01dc*/ 	.word	0x00000080
        /*01e0*/ 	.short	0x0100
        /*01e2*/ 	.byte	0x05
	.zero		1


	//   ....[16]....
        /*01e4*/ 	.word	0x000006d0
        /*01e8*/ 	.word	0x000000ff
        /*01ec*/ 	.word	0x00000040
        /*01f0*/ 	.short	0x0100
        /*01f2*/ 	.byte	0x05
	.zero		1


	//   ....[17]....
        /*01f4*/ 	.word	0x000006e0
        /*01f8*/ 	.word	0x000000ff
        /*01fc*/ 	.word	0x00000088
        /*0200*/ 	.short	0x0100
        /*0202*/ 	.byte	0x05
	.zero		1


	//   ....[18]....
        /*0204*/ 	.word	0x00000820
        /*0208*/ 	.word	0x000000ff
        /*020c*/ 	.word	0x00000090
        /*0210*/ 	.short	0x0100
        /*0212*/ 	.byte	0x07
	.zero		1


	//   ....[19]....
        /*0214*/ 	.word	0x00000830
        /*0218*/ 	.word	0x000000ff
        /*021c*/ 	.word	0x000000a0
        /*0220*/ 	.short	0x0100
        /*0222*/ 	.byte	0x07
	.zero		1


	//   ....[20]....
        /*0224*/ 	.word	0x00000840
        /*0228*/ 	.word	0x000000ff
        /*022c*/ 	.word	0x00000098
        /*0230*/ 	.short	0x0100
        /*0232*/ 	.byte	0x07
	.zero		1


	//   ....[21]....
        /*0234*/ 	.word	0x00000850
        /*0238*/ 	.word	0x000000ff
        /*023c*/ 	.word	0x000000a8
        /*0240*/ 	.short	0x0100
        /*0242*/ 	.byte	0x07
	.zero		1


	//   ....[22]....
        /*0244*/ 	.word	0x00000940
        /*0248*/ 	.word	0x000000ff
        /*024c*/ 	.word	0x000000b0
        /*0250*/ 	.short	0x0100
        /*0252*/ 	.byte	0x05
	.zero		1


	//   ....[23]....
        /*0254*/ 	.word	0x00000950
        /*0258*/ 	.word	0x000000ff
        /*025c*/ 	.word	0x000000b8
        /*0260*/ 	.short	0x0100
        /*0262*/ 	.byte	0x05
	.zero		1


	//   ....[24]....
        /*0264*/ 	.word	0x00000a90
        /*0268*/ 	.word	0x000000ff
        /*026c*/ 	.word	0x000000c0
        /*0270*/ 	.short	0x0100
        /*0272*/ 	.byte	0x05
	.zero		1


	//   ....[25]....
        /*0274*/ 	.word	0x00000aa0
        /*0278*/ 	.word	0x000000ff
        /*027c*/ 	.word	0x000000d0
        /*0280*/ 	.short	0x0100
        /*0282*/ 	.byte	0x05
	.zero		1


	//   ....[26]....
        /*0284*/ 	.word	0x00000ab0
        /*0288*/ 	.word	0x000000ff
        /*028c*/ 	.word	0x000000c8
        /*0290*/ 	.short	0x0100
        /*0292*/ 	.byte	0x05
	.zero		1


	//   ....[27]....
        /*0294*/ 	.word	0x00000ac0
        /*0298*/ 	.word	0x000000ff
        /*029c*/ 	.word	0x000000d8
        /*02a0*/ 	.short	0x0100
        /*02a2*/ 	.byte	0x05
	.zero		1


	//   ....[28]....
        /*02a4*/ 	.word	0x00000bf0
        /*02a8*/ 	.word	0x000000ff
        /*02ac*/ 	.word	0x000000e0
        /*02b0*/ 	.short	0x0100
        /*02b2*/ 	.byte	0x07
	.zero		1


	//   ....[29]....
        /*02b4*/ 	.word	0x00000c00
        /*02b8*/ 	.word	0x000000ff
        /*02bc*/ 	.word	0x00000100
        /*02c0*/ 	.short	0x0100
        /*02c2*/ 	.byte	0x07
	.zero		1


	//   ....[30]....
        /*02c4*/ 	.word	0x00000c10
        /*02c8*/ 	.word	0x000000ff
        /*02cc*/ 	.word	0x000000e8
        /*02d0*/ 	.short	0x0100
        /*02d2*/ 	.byte	0x07
	.zero		1


	//   ....[31]....
        /*02d4*/ 	.word	0x00000c20
        /*02d8*/ 	.word	0x000000ff
        /*02dc*/ 	.word	0x00000108
        /*02e0*/ 	.short	0x0100
        /*02e2*/ 	.byte	0x07
	.zero		1


	//   ....[32]....
        /*02e4*/ 	.word	0x00000c30
        /*02e8*/ 	.word	0x000000ff
        /*02ec*/ 	.word	0x000000f0
        /*02f0*/ 	.short	0x0100
        /*02f2*/ 	.byte	0x07
	.zero		1


	//   ....[33]....
        /*02f4*/ 	.word	0x00000c40
        /*02f8*/ 	.word	0x000000ff
        /*02fc*/ 	.word	0x00000110
        /*0300*/ 	.short	0x0100
        /*0302*/ 	.byte	0x07
	.zero		1


	//   ....[34]....
        /*0304*/ 	.word	0x00000c50
        /*0308*/ 	.word	0x000000ff
        /*030c*/ 	.word	0x000000f8
        /*0310*/ 	.short	0x0100
        /*0312*/ 	.byte	0x07
	.zero		1


	//   ....[35]....
        /*0314*/ 	.word	0x00000c60
        /*0318*/ 	.word	0x000000ff
        /*031c*/ 	.word	0x00000118
        /*0320*/ 	.short	0x0100
        /*0322*/ 	.byte	0x07
	.zero		1


	//   ....[36]....
        /*0324*/ 	.word	0x00000d50
        /*0328*/ 	.word	0x000000ff
        /*032c*/ 	.word	0x00000120
        /*0330*/ 	.short	0x0100
        /*0332*/ 	.byte	0x05
	.zero		1


	//   ....[37]....
        /*0334*/ 	.word	0x00000d60
        /*0338*/ 	.word	0x000000ff
        /*033c*/ 	.word	0x00000130
        /*0340*/ 	.short	0x0100
        /*0342*/ 	.byte	0x05
	.zero		1


	//   ....[38]....
        /*0344*/ 	.word	0x00000d70
        /*0348*/ 	.word	0x000000ff
        /*034c*/ 	.word	0x00000128
        /*0350*/ 	.short	0x0100
        /*0352*/ 	.byte	0x05
	.zero		1


	//   ....[39]....
        /*0354*/ 	.word	0x00000d80
        /*0358*/ 	.word	0x000000ff
        /*035c*/ 	.word	0x00000138
        /*0360*/ 	.short	0x0100
        /*0362*/ 	.byte	0x05
	.zero		1


	//   ....[40]....
        /*0364*/ 	.word	0x00001660
        /*0368*/ 	.word	0x00000003
        /*036c*/ 	.word	0x00000130
        /*0370*/ 	.short	0x010a
        /*0372*/ 	.byte	0xff
	.zero		1


	//   ....[41]....
        /*0374*/ 	.word	0x00001690
        /*0378*/ 	.word	0x00000003
        /*037c*/ 	.word	0x00000120
        /*0380*/ 	.short	0x0101
        /*0382*/ 	.byte	0xff
	.zero		1


	//   ....[42]....
        /*0384*/ 	.word	0x00001760
        /*0388*/ 	.word	0x000000ff
        /*038c*/ 	.word	0x00000048
        /*0390*/ 	.short	0x010a
        /*0392*/ 	.byte	0x08
	.zero		1


	//   ....[43]....
        /*0394*/ 	.word	0x00001800
        /*0398*/ 	.word	0x000000ff
        /*039c*/ 	.word	0x00000048
        /*03a0*/ 	.short	0x010a
        /*03a2*/ 	.byte	0x21
	.zero		1


	//   ....[44]....
        /*03a4*/ 	.word	0x00001950
        /*03a8*/ 	.word	0x000000ff
        /*03ac*/ 	.word	0x00000048
        /*03b0*/ 	.short	0x010a
        /*03b2*/ 	.byte	0x08
	.zero		1


	//   ....[45]....
        /*03b4*/ 	.word	0x00001b20
        /*03b8*/ 	.word	0x000000ff
        /*03bc*/ 	.word	0x000000b8
        /*03c0*/ 	.short	0x0101
        /*03c2*/ 	.byte	0x04
	.zero		1


	//   ....[46]....
        /*03c4*/ 	.word	0x00001b40
        /*03c8*/ 	.word	0x000000ff
        /*03cc*/ 	.word	0x00000048
        /*03d0*/ 	.short	0x010a
        /*03d2*/ 	.byte	0x08
	.zero		1


	//   ....[47]....
        /*03d4*/ 	.word	0x00001bc0
        /*03d8*/ 	.word	0x000000ff
        /*03dc*/ 	.word	0x00000048
        /*03e0*/ 	.short	0x010a
        /*03e2*/ 	.byte	0x21
	.zero		1


	//   ....[48]....
        /*03e4*/ 	.word	0x00001d10
        /*03e8*/ 	.word	0x000000ff
        /*03ec*/ 	.word	0x00000048
        /*03f0*/ 	.short	0x010a
        /*03f2*/ 	.byte	0x08
	.zero		1


	//   ....[49]....
        /*03f4*/ 	.word	0x00001ef0
        /*03f8*/ 	.word	0x00000002
        /*03fc*/ 	.word	0x000000c0
        /*0400*/ 	.short	0x010a
        /*0402*/ 	.byte	0xff
	.zero		1


	//   ....[50]....
        /*0404*/ 	.word	0x00001fb0
        /*0408*/ 	.word	0x00000002
        /*040c*/ 	.word	0x00000000
        /*0410*/ 	.short	0x0101
        /*0412*/ 	.byte	0xff
	.zero		1


	//   ....[51]....
        /*0414*/ 	.word	0x00002510
        /*0418*/ 	.word	0x000000ff
        /*041c*/ 	.word	0x00000000
        /*0420*/ 	.short	0x010a
        /*0422*/ 	.byte	0x05
	.zero		1


	//   ....[52]....
        /*0424*/ 	.word	0x000025a0
        /*0428*/ 	.word	0x000000ff
        /*042c*/ 	.word	0x00000000
        /*0430*/ 	.short	0x010a
        /*0432*/ 	.byte	0x05
	.zero		1


	//   ....[53]....
        /*0434*/ 	.word	0x00002630
        /*0438*/ 	.word	0x000000ff
        /*043c*/ 	.word	0x00000000
        /*0440*/ 	.short	0x010a
        /*0442*/ 	.byte	0x05
	.zero		1


	//   ....[54]....
        /*0444*/ 	.word	0x000026c0
        /*0448*/ 	.word	0x000000ff
        /*044c*/ 	.word	0x00000000
        /*0450*/ 	.short	0x010a
        /*0452*/ 	.byte	0x05
	.zero		1


	//   ....[55]....
        /*0454*/ 	.word	0x00002750
        /*0458*/ 	.word	0x000000ff
        /*045c*/ 	.word	0x00000000
        /*0460*/ 	.short	0x010a
        /*0462*/ 	.byte	0x05
	.zero		1


	//   ....[56]....
        /*0464*/ 	.word	0x000027e0
        /*0468*/ 	.word	0x000000ff
        /*046c*/ 	.word	0x00000000
        /*0470*/ 	.short	0x010a
        /*0472*/ 	.byte	0x05
	.zero		1


	//   ....[57]....
        /*0474*/ 	.word	0x00002870
        /*0478*/ 	.word	0x000000ff
        /*047c*/ 	.word	0x00000000
        /*0480*/ 	.short	0x010a
        /*0482*/ 	.byte	0x05
	.zero		1


	//   ....[58]....
        /*0484*/ 	.word	0x00002900
        /*0488*/ 	.word	0x000000ff
        /*048c*/ 	.word	0x00000000
        /*0490*/ 	.short	0x010a
        /*0492*/ 	.byte	0x05
	.zero		1


	//   ....[59]....
        /*0494*/ 	.word	0x000029a0
        /*0498*/ 	.word	0x00000000
        /*049c*/ 	.word	0x00000000
        /*04a0*/ 	.short	0x010a
        /*04a2*/ 	.byte	0xff
	.zero		1


	//   ....[60]....
        /*04a4*/ 	.word	0x00002ac0
        /*04a8*/ 	.word	0x00000000
        /*04ac*/ 	.word	0x00000120
        /*04b0*/ 	.short	0x010a
        /*04b2*/ 	.byte	0xff
	.zero		1


	//   ....[61]....
        /*04b4*/ 	.word	0x00002b20
        /*04b8*/ 	.word	0x00000004
        /*04bc*/ 	.word	0x00000000
        /*04c0*/ 	.short	0x0101
        /*04c2*/ 	.byte	0xff
	.zero		1


	//   ....[62]....
        /*04c4*/ 	.word	0x00002b40
        /*04c8*/ 	.word	0x000000ff
        /*04cc*/ 	.word	0x000000d0
        /*04d0*/ 	.short	0x010a
        /*04d2*/ 	.byte	0x05
	.zero		1


	//   ....[63]....
        /*04d4*/ 	.word	0x00002c60
        /*04d8*/ 	.word	0x00000000
        /*04dc*/ 	.word	0x000000c0
        /*04e0*/ 	.short	0x010a
        /*04e2*/ 	.byte	0xff
	.zero		1


	//   ....[64]....
        /*04e4*/ 	.word	0x00002d70
        /*04e8*/ 	.word	0x00000000
        /*04ec*/ 	.word	0x00000000
        /*04f0*/ 	.short	0x0101
        /*04f2*/ 	.byte	0xff
	.zero		1


	//   ....[65]....
        /*04f4*/ 	.word	0x00002e00
        /*04f8*/ 	.word	0x000000ff
        /*04fc*/ 	.word	0x000000d0
        /*0500*/ 	.short	0x0106
        /*0502*/ 	.byte	0x05
	.zero		1


	//   ....[66]....
        /*0504*/ 	.word	0x00002e20
        /*0508*/ 	.word	0x000000ff
        /*050c*/ 	.word	0x000000d0
        /*0510*/ 	.short	0x010a
        /*0512*/ 	.byte	0x05
	.zero		1


	//   ....[67]....
        /*0514*/ 	.word	0x00002eb0
        /*0518*/ 	.word	0x000000ff
        /*051c*/ 	.word	0x000000d0
        /*0520*/ 	.short	0x0106
        /*0522*/ 	.byte	0x04
	.zero		1


	//   ....[68]....
        /*0524*/ 	.word	0x00002ef0
        /*0528*/ 	.word	0x00000000
        /*052c*/ 	.word	0x000000d0
        /*0530*/ 	.short	0x010a
        /*0532*/ 	.byte	0xff
	.zero		1


	//   ....[69]....
        /*0534*/ 	.word	0x000034b0
        /*0538*/ 	.word	0x00000000
        /*053c*/ 	.word	0x000000c0
        /*0540*/ 	.short	0x010a
        /*0542*/ 	.byte	0xff
	.zero		1


	//   ....[70]....
        /*0544*/ 	.word	0x000035c0
        /*0548*/ 	.word	0x00000003
        /*054c*/ 	.word	0x00000000
        /*0550*/ 	.short	0x0101
        /*0552*/ 	.byte	0xff
	.zero		1


	//   ....[71]....
        /*0554*/ 	.word	0x000035d0
        /*0558*/ 	.word	0x000000ff
        /*055c*/ 	.word	0x00000000
        /*0560*/ 	.short	0x010a
        /*0562*/ 	.byte	0x07
	.zero		1


	//   ....[72]....
        /*0564*/ 	.word	0x00003650
        /*0568*/ 	.word	0x000000ff
        /*056c*/ 	.word	0x00000100
        /*0570*/ 	.short	0x010a
        /*0572*/ 	.byte	0x06
	.zero		1


	//   ....[73]....
        /*0574*/ 	.word	0x00003720
        /*0578*/ 	.word	0x000000ff
        /*057c*/ 	.word	0x00000000
        /*0580*/ 	.short	0x010a
        /*0582*/ 	.byte	0x0b
	.zero		1


	//   ....[74]....
        /*0584*/ 	.word	0x00003850
        /*0588*/ 	.word	0x000000ff
        /*058c*/ 	.word	0x00000000
        /*0590*/ 	.short	0x010a
        /*0592*/ 	.byte	0x22
	.zero		1


	//   ....[75]....
        /*0594*/ 	.word	0x00003c30
        /*0598*/ 	.word	0x000000ff
        /*059c*/ 	.word	0x00000000
        /*05a0*/ 	.short	0x010a
        /*05a2*/ 	.byte	0x06
	.zero		1


	//   ....[76]....
        /*05a4*/ 	.word	0x00003cc0
        /*05a8*/ 	.word	0x000000ff
        /*05ac*/ 	.word	0x00000000
        /*05b0*/ 	.short	0x010a
        /*05b2*/ 	.byte	0x06
	.zero		1


	//   ....[77]....
        /*05b4*/ 	.word	0x00003d50
        /*05b8*/ 	.word	0x000000ff
        /*05bc*/ 	.word	0x00000000
        /*05c0*/ 	.short	0x010a
        /*05c2*/ 	.byte	0x06
	.zero		1


	//   ....[78]....
        /*05c4*/ 	.word	0x00003de0
        /*05c8*/ 	.word	0x000000ff
        /*05cc*/ 	.word	0x00000000
        /*05d0*/ 	.short	0x010a
        /*05d2*/ 	.byte	0x07
	.zero		1


	//   ....[79]....
        /*05d4*/ 	.word	0x00004210
        /*05d8*/ 	.word	0x00000000
        /*05dc*/ 	.word	0x000000c0
        /*05e0*/ 	.short	0x010a
        /*05e2*/ 	.byte	0xff
	.zero		1


	//   ....[80]....
        /*05e4*/ 	.word	0x000042f0
        /*05e8*/ 	.word	0x00000000
        /*05ec*/ 	.word	0x00000000
        /*05f0*/ 	.short	0x0101
        /*05f2*/ 	.byte	0xff
	.zero		1


	//   ....[81]....
        /*05f4*/ 	.word	0x00004610
        /*05f8*/ 	.word	0x000000ff
        /*05fc*/ 	.word	0x000000b8
        /*0600*/ 	.short	0x010a
        /*0602*/ 	.byte	0x07
	.zero		1


	//   ....[82]....
        /*0604*/ 	.word	0x000047f0
        /*0608*/ 	.word	0x000000ff
        /*060c*/ 	.word	0x000000a0
        /*0610*/ 	.short	0x010a
        /*0612*/ 	.byte	0x0d
	.zero		1


	//   ....[83]....
        /*0614*/ 	.word	0x00004b00
        /*0618*/ 	.word	0x000000ff
        /*061c*/ 	.word	0x00000090
        /*0620*/ 	.short	0x010b
        /*0622*/ 	.byte	0x0d
	.zero		1


	//   ....[84]....
        /*0624*/ 	.word	0x00004b60
        /*0628*/ 	.word	0x000000ff
        /*062c*/ 	.word	0x00000000
        /*0630*/ 	.short	0x0101
        /*0632*/ 	.byte	0x0e
	.zero		1


	//   ....[85]....
        /*0634*/ 	.word	0x00004bb0
        /*0638*/ 	.word	0x000000ff
        /*063c*/ 	.word	0x00000000
        /*0640*/ 	.short	0x010a
        /*0642*/ 	.byte	0x04
	.zero		1


	//   ....[86]....
        /*0644*/ 	.word	0x00004c50
        /*0648*/ 	.word	0x00000000
        /*064c*/ 	.word	0x00000000
        /*0650*/ 	.short	0x010a
        /*0652*/ 	.byte	0xff
	.zero		1


	//   ....[87]....
        /*0654*/ 	.word	0x00004fc0
        /*0658*/ 	.word	0x00000000
        /*065c*/ 	.word	0x000000c0
        /*0660*/ 	.short	0x010a
        /*0662*/ 	.byte	0xff
	.zero		1


	//   ....[88]....
        /*0664*/ 	.word	0x000050d0
        /*0668*/ 	.word	0x00000000
        /*066c*/ 	.word	0x00000000
        /*0670*/ 	.short	0x0101
        /*0672*/ 	.byte	0xff
	.zero		1


	//   ....[89]....
        /*0674*/ 	.word	0x00005a50
        /*0678*/ 	.word	0x00000000
        /*067c*/ 	.word	0x00000090
        /*0680*/ 	.short	0x010a
        /*0682*/ 	.byte	0xff
	.zero		1


	//   ....[90]....
        /*0684*/ 	.word	0x00005a80
        /*0688*/ 	.word	0x00000040
        /*068c*/ 	.word	0x000000e0
        /*0690*/ 	.short	0x010a
        /*0692*/ 	.byte	0xff
	.zero		1


	//   ....[91]....
        /*0694*/ 	.word	0x00005b90
        /*0698*/ 	.word	0x00000000
        /*069c*/ 	.word	0x00000090
        /*06a0*/ 	.short	0x010a
        /*06a2*/ 	.byte	0xff
	.zero		1


	//   ....[92]....
        /*06a4*/ 	.word	0x00005cb0
        /*06a8*/ 	.word	0x00000040
        /*06ac*/ 	.word	0x000000e0
        /*06b0*/ 	.short	0x010a
        /*06b2*/ 	.byte	0xff
	.zero		1


	//   ....[93]....
        /*06b4*/ 	.word	0x00005f50
        /*06b8*/ 	.word	0x000000ff
        /*06bc*/ 	.word	0x00000000
        /*06c0*/ 	.short	0x0101
        /*06c2*/ 	.byte	0x05
	.zero		1


	//   ....[94]....
        /*06c4*/ 	.word	0x000064b0
        /*06c8*/ 	.word	0x00000002
        /*06cc*/ 	.word	0x00000000
        /*06d0*/ 	.short	0x0101
        /*06d2*/ 	.byte	0xff
	.zero		1


	//   ....[95]....
        /*06d4*/ 	.word	0x00006750
        /*06d8*/ 	.word	0x00000003
        /*06dc*/ 	.word	0x00000130
        /*06e0*/ 	.short	0x010a
        /*06e2*/ 	.byte	0xff
	.zero		1


	//   ....[96]....
        /*06e4*/ 	.word	0x000067b0
        /*06e8*/ 	.word	0x00000002
        /*06ec*/ 	.word	0x00000048
        /*06f0*/ 	.short	0x010a
        /*06f2*/ 	.byte	0xff
	.zero		1


	//   ....[97]....
        /*06f4*/ 	.word	0x00006810
        /*06f8*/ 	.word	0x00000002
        /*06fc*/ 	.word	0x00000048
        /*0700*/ 	.short	0x010a
        /*0702*/ 	.byte	0xff
	.zero		1


	//   ....[98]....
        /*0704*/ 	.word	0x00006860
        /*0708*/ 	.word	0x00000002
        /*070c*/ 	.word	0x000000c0
        /*0710*/ 	.short	0x010a
        /*0712*/ 	.byte	0xff
	.zero		1


	//   ....[99]....
        /*0714*/ 	.word	0x000068c0
        /*0718*/ 	.word	0x00000000
        /*071c*/ 	.word	0x00000000
        /*0720*/ 	.short	0x010a
        /*0722*/ 	.byte	0xff
	.zero		1


	//   ....[100]....
        /*0724*/ 	.word	0x00006920
        /*0728*/ 	.word	0x00000000
        /*072c*/ 	.word	0x00000000
        /*0730*/ 	.short	0x010a
        /*0732*/ 	.byte	0xff
	.zero		1


	//   ....[101]....
        /*0734*/ 	.word	0x00006980
        /*0738*/ 	.word	0x00000000
        /*073c*/ 	.word	0x00000000
        /*0740*/ 	.short	0x010a
        /*0742*/ 	.byte	0xff
	.zero		1


	//   ....[102]....
        /*0744*/ 	.word	0x000069e0
        /*0748*/ 	.word	0x00000000
        /*074c*/ 	.word	0x00000000
        /*0750*/ 	.short	0x010a
        /*0752*/ 	.byte	0xff
	.zero		1


	//   ....[103]....
        /*0754*/ 	.word	0x00006a40
        /*0758*/ 	.word	0x00000000
        /*075c*/ 	.word	0x00000000
        /*0760*/ 	.short	0x010a
        /*0762*/ 	.byte	0xff
	.zero		1


	//   ....[104]....
        /*0764*/ 	.word	0x00006aa0
        /*0768*/ 	.word	0x00000000
        /*076c*/ 	.word	0x00000000
        /*0770*/ 	.short	0x010a
        /*0772*/ 	.byte	0xff
	.zero		1


	//   ....[105]....
        /*0774*/ 	.word	0x00006b00
        /*0778*/ 	.word	0x00000000
        /*077c*/ 	.word	0x00000000
        /*0780*/ 	.short	0x010a
        /*0782*/ 	.byte	0xff
	.zero		1


	//   ....[106]....
        /*0784*/ 	.word	0x00006b60
        /*0788*/ 	.word	0x00000000
        /*078c*/ 	.word	0x00000000
        /*0790*/ 	.short	0x010a
        /*0792*/ 	.byte	0xff
	.zero		1


	//   ....[107]....
        /*0794*/ 	.word	0x00006bb0
        /*0798*/ 	.word	0x00000000
        /*079c*/ 	.word	0x00000120
        /*07a0*/ 	.short	0x010a
        /*07a2*/ 	.byte	0xff
	.zero		1


	//   ....[108]....
        /*07a4*/ 	.word	0x00006c10
        /*07a8*/ 	.word	0x00000000
        /*07ac*/ 	.word	0x000000d0
        /*07b0*/ 	.short	0x010a
        /*07b2*/ 	.byte	0xff
	.zero		1


	//   ....[109]....
        /*07b4*/ 	.word	0x00006c60
        /*07b8*/ 	.word	0x00000000
        /*07bc*/ 	.word	0x000000c0
        /*07c0*/ 	.short	0x010a
        /*07c2*/ 	.byte	0xff
	.zero		1


	//   ....[110]....
        /*07c4*/ 	.word	0x00006cc0
        /*07c8*/ 	.word	0x00000000
        /*07cc*/ 	.word	0x000000d0
        /*07d0*/ 	.short	0x010a
        /*07d2*/ 	.byte	0xff
	.zero		1


	//   ....[111]....
        /*07d4*/ 	.word	0x00006d10
        /*07d8*/ 	.word	0x00000000
        /*07dc*/ 	.word	0x000000c0
        /*07e0*/ 	.short	0x010a
        /*07e2*/ 	.byte	0xff
	.zero		1


	//   ....[112]....
        /*07e4*/ 	.word	0x00006d70
        /*07e8*/ 	.word	0x00000003
        /*07ec*/ 	.word	0x00000100
        /*07f0*/ 	.short	0x010a
        /*07f2*/ 	.byte	0xff
	.zero		1


	//   ....[113]....
        /*07f4*/ 	.word	0x00006dd0
        /*07f8*/ 	.word	0x00000000
        /*07fc*/ 	.word	0x00000000
        /*0800*/ 	.short	0x010a
        /*0802*/ 	.byte	0xff
	.zero		1


	//   ....[114]....
        /*0804*/ 	.word	0x00006e30
        /*0808*/ 	.word	0x00000000
        /*080c*/ 	.word	0x00000000
        /*0810*/ 	.short	0x010a
        /*0812*/ 	.byte	0xff
	.zero		1


	//   ....[115]....
        /*0814*/ 	.word	0x00006e90
        /*0818*/ 	.word	0x00000000
        /*081c*/ 	.word	0x00000000
        /*0820*/ 	.short	0x010a
        /*0822*/ 	.byte	0xff
	.zero		1


	//   ....[116]....
        /*0824*/ 	.word	0x00006ef0
        /*0828*/ 	.word	0x00000000
        /*082c*/ 	.word	0x00000000
        /*0830*/ 	.short	0x010a
        /*0832*/ 	.byte	0xff
	.zero		1


	//   ....[117]....
        /*0834*/ 	.word	0x00006f50
        /*0838*/ 	.word	0x00000000
        /*083c*/ 	.word	0x00000000
        /*0840*/ 	.short	0x010a
        /*0842*/ 	.byte	0xff
	.zero		1


	//   ....[118]....
        /*0844*/ 	.word	0x00006fa0
        /*0848*/ 	.word	0x00000000
        /*084c*/ 	.word	0x000000c0
        /*0850*/ 	.short	0x010a
        /*0852*/ 	.byte	0xff
	.zero		1


	//   ....[119]....
        /*0854*/ 	.word	0x00007000
        /*0858*/ 	.word	0x00000000
        /*085c*/ 	.word	0x000000b8
        /*0860*/ 	.short	0x010a
        /*0862*/ 	.byte	0xff
	.zero		1


	//   ....[120]....
        /*0864*/ 	.word	0x00007060
        /*0868*/ 	.word	0x00000003
        /*086c*/ 	.word	0x000000a0
        /*0870*/ 	.short	0x010a
        /*0872*/ 	.byte	0xff
	.zero		1


	//   ....[121]....
        /*0874*/ 	.word	0x000070c0
        /*0878*/ 	.word	0x00000000
        /*087c*/ 	.word	0x00000000
        /*0880*/ 	.short	0x010a
        /*0882*/ 	.byte	0xff
	.zero		1


	//   ....[122]....
        /*0884*/ 	.word	0x00007110
        /*0888*/ 	.word	0x00000000
        /*088c*/ 	.word	0x000000c0
        /*0890*/ 	.short	0x010a
        /*0892*/ 	.byte	0xff
	.zero		1


	//   ....[123]....
        /*0894*/ 	.word	0x00007160
        /*0898*/ 	.word	0x00000000
        /*089c*/ 	.word	0x00000090
        /*08a0*/ 	.short	0x010a
        /*08a2*/ 	.byte	0xff
	.zero		1


	//   ....[124]....
        /*08a4*/ 	.word	0x000071b0
        /*08a8*/ 	.word	0x00000040
        /*08ac*/ 	.word	0x000000e0
        /*08b0*/ 	.short	0x010a
        /*08b2*/ 	.byte	0xff
	.zero		1


	//----- nvinfo : EIATTR_NUM_MBARRIERS
	.align		4
.L_47:
        /*08b4*/ 	.byte	0x03, 0x38
        /*08b6*/ 	.short	0x0028


	//----- nvinfo : EIATTR_EXIT_INSTR_OFFSETS
	.align		4
        /*08b8*/ 	.byte	0x04, 0x1c
        /*08ba*/ 	.short	(.L_49 - .L_48)


	//   ....[0]....
.L_48:
        /*08bc*/ 	.word	0x000029d0


	//   ....[1]....
        /*08c0*/ 	.word	0x00002ec0


	//   ....[2]....
        /*08c4*/ 	.word	0x00002f20


	//   ....[3]....
        /*08c8*/ 	.word	0x00004040


	//   ....[4]....
        /*08cc*/ 	.word	0x00004c80


	//   ....[5]....
        /*08d0*/ 	.word	0x00004cc0


	//   ....[6]....
        /*08d4*/ 	.word	0x00006660


	//   ....[7]....
        /*08d8*/ 	.word	0x000066e0


	//   ....[8]....
        /*08dc*/ 	.word	0x00006710


	//   ....[9]....
        /*08e0*/ 	.word	0x00006740


	//----- nvinfo : EIATTR_MAX_THREADS
	.align		4
.L_49:
        /*08e4*/ 	.byte	0x04, 0x05
        /*08e6*/ 	.short	(.L_51 - .L_50)
.L_50:
        /*08e8*/ 	.word	0x00000100
        /*08ec*/ 	.word	0x00000001
        /*08f0*/ 	.word	0x00000001


	//----- nvinfo : EIATTR_CRS_STACK_SIZE
	.align		4
.L_51:
        /*08f4*/ 	.byte	0x04, 0x1e
        /*08f6*/ 	.short	(.L_53 - .L_52)
.L_52:
        /*08f8*/ 	.word	0x00000000


	//----- nvinfo : EIATTR_CBANK_PARAM_SIZE
	.align		4
.L_53:
        /*08fc*/ 	.byte	0x03, 0x19
        /*08fe*/ 	.short	0x0800


	//----- nvinfo : EIATTR_PARAM_CBANK
	.align		4
        /*0900*/ 	.byte	0x04, 0x0a
        /*0902*/ 	.short	(.L_55 - .L_54)
	.align		4
.L_54:
        /*0904*/ 	.word	index@(.nv.constant0._ZN7cutlass13device_kernelINS_4gemm6kernel13GemmUniversalIN4cute5tupleIJiiiiEEENS1_10collective13CollectiveMmaINS1_35MainloopSm100TmaUmmaWarpSpecializedILi9ELi2ELi4ENS5_IJNS4_1CILi1EEESB_SB_EEEEENS5_IJNSA_ILi64EEENSA_ILi32EEENSA_ILi128EEEEEENS_10bfloat16_tENS5_IJlSB_lEEESI_SJ_NS4_8TiledMMAINS4_8MMA_AtomIJNS4_20SM100_MMA_F16BF16_SSISI_SI_fLi64ELi32ELNS4_4UMMA5MajorE0ELSO_0ELNSN_7ScaleInE0ELSP_0EEEEEENS4_6LayoutISC_NS5_IJNSA_ILi0EEEST_ST_EEEEENS5_IJNS4_10UnderscoreESW_SW_EEEEENS4_13SM90_TMA_LOADENS4_14ComposedLayoutINS4_7SwizzleILi3ELi4ELi3EEENS4_18smem_ptr_flag_bitsILi16EEENSS_INS5_IJNSA_ILi8EEESE_EEENS5_IJSE_SB_EEEEEEEvNS4_8identityESZ_S19_vS1A_EENS_8epilogue10collective18CollectiveEpilogueINS1C_23Sm100TmaWarpSpecializedILi2ELi1ELi16ELb1ELb0EEEJSH_NS5_IJNSS_ISE_SB_EENSS_ISF_SB_EEEEESI_SJ_SI_SJ_NS1C_6fusion15FusionCallbacksIS1G_NS1K_17LinearCombinationISI_fSI_fLNS_15FloatRoundStyleE2EEESH_S1J_JEEENS4_5SM1004TMEM4LOAD26SM100_TMEM_LOAD_16dp256b4xESZ_NS10_INS11_ILi2ELi4ELi3EEES14_NSS_INS5_IJS15_SF_EEENS5_IJSF_SB_EEEEEEENS4_17SM75_U32x4_LDSM_NENS4_14SM90_TMA_STOREES1Y_NS4_17SM90_U32x4_STSM_NENS4_39AutoVectorizingCopyWithAssumedAlignmentILi128EEEEEEvvEEEEvNT_6ParamsE)
        /*0908*/ 	.short	0x0380
        /*090a*/ 	.short	0x0800


	//----- nvinfo : EIATTR_SW_WAR
	.align		4
.L_55:
        /*090c*/ 	.byte	0x04, 0x36
        /*090e*/ 	.short	(.L_57 - .L_56)
.L_56:
        /*0910*/ 	.word	0x00000008
.L_57:


//--------------------- .nv.callgraph             --------------------------
	.section	.nv.callgraph,"",@"SHT_CUDA_CALLGRAPH"
	.align	4
	.sectionentsize	8
	.align		4
        /*0000*/ 	.word	0x00000000
	.align		4
        /*0004*/ 	.word	0xffffffff
	.align		4
        /*0008*/ 	.word	index@(_ZN7cutlass13device_kernelINS_4gemm6kernel13GemmUniversalIN4cute5tupleIJiiiiEEENS1_10collective13CollectiveMmaINS1_35MainloopSm100TmaUmmaWarpSpecializedILi9ELi2ELi4ENS5_IJNS4_1CILi1EEESB_SB_EEEEENS5_IJNSA_ILi64EEENSA_ILi32EEENSA_ILi128EEEEEENS_10bfloat16_tENS5_IJlSB_lEEESI_SJ_NS4_8TiledMMAINS4_8MMA_AtomIJNS4_20SM100_MMA_F16BF16_SSISI_SI_fLi64ELi32ELNS4_4UMMA5MajorE0ELSO_0ELNSN_7ScaleInE0ELSP_0EEEEEENS4_6LayoutISC_NS5_IJNSA_ILi0EEEST_ST_EEEEENS5_IJNS4_10UnderscoreESW_SW_EEEEENS4_13SM90_TMA_LOADENS4_14ComposedLayoutINS4_7SwizzleILi3ELi4ELi3EEENS4_18smem_ptr_flag_bitsILi16EEENSS_INS5_IJNSA_ILi8EEESE_EEENS5_IJSE_SB_EEEEEEEvNS4_8identityESZ_S19_vS1A_EENS_8epilogue10collective18CollectiveEpilogueINS1C_23Sm100TmaWarpSpecializedILi2ELi1ELi16ELb1ELb0EEEJSH_NS5_IJNSS_ISE_SB_EENSS_ISF_SB_EEEEESI_SJ_SI_SJ_NS1C_6fusion15FusionCallbacksIS1G_NS1K_17LinearCombinationISI_fSI_fLNS_15FloatRoundStyleE2EEESH_S1J_JEEENS4_5SM1004TMEM4LOAD26SM100_TMEM_LOAD_16dp256b4xESZ_NS10_INS11_ILi2ELi4ELi3EEES14_NSS_INS5_IJS15_SF_EEENS5_IJSF_SB_EEEEEEENS4_17SM75_U32x4_LDSM_NENS4_14SM90_TMA_STOREES1Y_NS4_17SM90_U32x4_STSM_NENS4_39AutoVectorizingCopyWithAssumedAlignmentILi128EEEEEEvvEEEEvNT_6ParamsE)
	.align		4
        /*000c*/ 	.word	index@(__assertfail)
	.align		4
        /*0010*/ 	.word	0x00000000
	.align		4
        /*0014*/ 	.word	0xfffffffe
	.align		4
        /*0018*/ 	.word	0x00000000
	.align		4
        /*001c*/ 	.word	0xfffffffd
	.align		4
        /*0020*/ 	.word	0x00000000
	.align		4
        /*0024*/ 	.word	0xfffffffc


//--------------------- .nv.constant4             --------------------------
	.section	.nv.constant4,"a",@progbits
	.align	8
	.align		8
.nv.constant4:
        /*0000*/ 	.dword	__assertfail
	.align		8
        /*0008*/ 	.dword	__unnamed_1
	.align		8
        /*0010*/ 	.dword	__unnamed_2
	.align		8
        /*0018*/ 	.dword	_ZN39_INTERNAL_a958f5bc_4_k_cu_63c42660_49664cuda3std3__45__cpo5beginE
	.align		8
        /*0020*/ 	.dword	_ZN39_INTERNAL_a958f5bc_4_k_cu_63c42660_49664cuda3std3__45__cpo3endE
	.align		8
        /*0028*/ 	.dword	_ZN39_INTERNAL_a958f5bc_4_k_cu_63c42660_49664cuda3std3__45__cpo6cbeginE
	.align		8
        /*0030*/ 	.dword	_ZN39_INTERNAL_a958f5bc_4_k_cu_63c42660_49664cuda3std3__45__cpo4cendE
	.align		8
        /*0038*/ 	.dword	_ZN39_INTERNAL_a958f5bc_4_k_cu_63c42660_49664cuda3std3__441_GLOBAL__N__a958f5bc_4_k_cu_63c42660_49666ignoreE
	.align		8
        /*0040*/ 	.dword	_ZN39_INTERNAL_a958f5bc_4_k_cu_63c42660_49664cuda3std3__419piecewise_constructE
	.align		8
        /*0048*/ 	.dword	_ZN39_INTERNAL_a958f5bc_4_k_cu_63c42660_49664cuda3std3__48in_placeE
	.align		8
        /*0050*/ 	.dword	_ZN39_INTERNAL_a958f5bc_4_k_cu_63c42660_49664cuda3std6ranges3__45__cpo4swapE
	.align		8
        /*0058*/ 	.dword	_ZN39_INTERNAL_a958f5bc_4_k_cu_63c42660_49664cuda3std6ranges3__45__cpo9iter_moveE
	.align		8
        /*0060*/ 	.dword	_ZN39_INTERNAL_a958f5bc_4_k_cu_63c42660_49664cute7productE
	.align		8
        /*0068*/ 	.dword	_ZN39_INTERNAL_a958f5bc_4_k_cu_63c42660_49664cute1_E
	.align		8
        /*0070*/ 	.dword	$str$25
	.align		8
        /*0078*/ 	.dword	$str$26
	.align		8
        /*0080*/ 	.dword	$str$27
	.align		8
        /*0088*/ 	.dword	$str$28


//--------------------- .text._ZN7cutlass13device_kernelINS_4gemm6kernel13GemmUniversalIN4cute5tupleIJiiiiEEENS1_10collective13CollectiveMmaINS1_35MainloopSm100TmaUmmaWarpSpecializedILi9ELi2ELi4ENS5_IJNS4_1CILi1EEESB_SB_EEEEENS5_IJNSA_ILi64EEENSA_ILi32EEENSA_ILi128EEEEEENS_10bfloat16_tENS5_IJlSB_lEEESI_SJ_NS4_8TiledMMAINS4_8MMA_AtomIJNS4_20SM100_MMA_F16BF16_SSISI_SI_fLi64ELi32ELNS4_4UMMA5MajorE0ELSO_0ELNSN_7ScaleInE0ELSP_0EEEEEENS4_6LayoutISC_NS5_IJNSA_ILi0EEEST_ST_EEEEENS5_IJNS4_10UnderscoreESW_SW_EEEEENS4_13SM90_TMA_LOADENS4_14ComposedLayoutINS4_7SwizzleILi3ELi4ELi3EEENS4_18smem_ptr_flag_bitsILi16EEENSS_INS5_IJNSA_ILi8EEESE_EEENS5_IJSE_SB_EEEEEEEvNS4_8identityESZ_S19_vS1A_EENS_8epilogue10collective18CollectiveEpilogueINS1C_23Sm100TmaWarpSpecializedILi2ELi1ELi16ELb1ELb0EEEJSH_NS5_IJNSS_ISE_SB_EENSS_ISF_SB_EEEEESI_SJ_SI_SJ_NS1C_6fusion15FusionCallbacksIS1G_NS1K_17LinearCombinationISI_fSI_fLNS_15FloatRoundStyleE2EEESH_S1J_JEEENS4_5SM1004TMEM4LOAD26SM100_TMEM_LOAD_16dp256b4xESZ_NS10_INS11_ILi2ELi4ELi3EEES14_NSS_INS5_IJS15_SF_EEENS5_IJSF_SB_EEEEEEENS4_17SM75_U32x4_LDSM_NENS4_14SM90_TMA_STOREES1Y_NS4_17SM90_U32x4_STSM_NENS4_39AutoVectorizingCopyWithAssumedAlignmentILi128EEEEEEvvEEEEvNT_6ParamsE --------------------------
	.section	.text._ZN7cutlass13device_kernelINS_4gemm6kernel13GemmUniversalIN4cute5tupleIJiiiiEEENS1_10collective13CollectiveMmaINS1_35MainloopSm100TmaUmmaWarpSpecializedILi9ELi2ELi4ENS5_IJNS4_1CILi1EEESB_SB_EEEEENS5_IJNSA_ILi64EEENSA_ILi32EEENSA_ILi128EEEEEENS_10bfloat16_tENS5_IJlSB_lEEESI_SJ_NS4_8TiledMMAINS4_8MMA_AtomIJNS4_20SM100_MMA_F16BF16_SSISI_SI_fLi64ELi32ELNS4_4UMMA5MajorE0ELSO_0ELNSN_7ScaleInE0ELSP_0EEEEEENS4_6LayoutISC_NS5_IJNSA_ILi0EEEST_ST_EEEEENS5_IJNS4_10UnderscoreESW_SW_EEEEENS4_13SM90_TMA_LOADENS4_14ComposedLayoutINS4_7SwizzleILi3ELi4ELi3EEENS4_18smem_ptr_flag_bitsILi16EEENSS_INS5_IJNSA_ILi8EEESE_EEENS5_IJSE_SB_EEEEEEEvNS4_8identityESZ_S19_vS1A_EENS_8epilogue10collective18CollectiveEpilogueINS1C_23Sm100TmaWarpSpecializedILi2ELi1ELi16ELb1ELb0EEEJSH_NS5_IJNSS_ISE_SB_EENSS_ISF_SB_EEEEESI_SJ_SI_SJ_NS1C_6fusion15FusionCallbacksIS1G_NS1K_17LinearCombinationISI_fSI_fLNS_15FloatRoundStyleE2EEESH_S1J_JEEENS4_5SM1004TMEM4LOAD26SM100_TMEM_LOAD_16dp256b4xESZ_NS10_INS11_ILi2ELi4ELi3EEES14_NSS_INS5_IJS15_SF_EEENS5_IJSF_SB_EEEEEEENS4_17SM75_U32x4_LDSM_NENS4_14SM90_TMA_STOREES1Y_NS4_17SM90_U32x4_STSM_NENS4_39AutoVectorizingCopyWithAssumedAlignmentILi128EEEEEEvvEEEEvNT_6ParamsE,"ax",@progbits
	.align	128
.text._ZN7cutlass13device_kernelINS_4gemm6kernel13GemmUniversalIN4cute5tupleIJiiiiEEENS1_10collective13CollectiveMmaINS1_35MainloopSm100TmaUmmaWarpSpecializedILi9ELi2ELi4ENS5_IJNS4_1CILi1EEESB_SB_EEEEENS5_IJNSA_ILi64EEENSA_ILi32EEENSA_ILi128EEEEEENS_10bfloat16_tENS5_IJlSB_lEEESI_SJ_NS4_8TiledMMAINS4_8MMA_AtomIJNS4_20SM100_MMA_F16BF16_SSISI_SI_fLi64ELi32ELNS4_4UMMA5MajorE0ELSO_0ELNSN_7ScaleInE0ELSP_0EEEEEENS4_6LayoutISC_NS5_IJNSA_ILi0EEEST_ST_EEEEENS5_IJNS4_10UnderscoreESW_SW_EEEEENS4_13SM90_TMA_LOADENS4_14ComposedLayoutINS4_7SwizzleILi3ELi4ELi3EEENS4_18smem_ptr_flag_bitsILi16EEENSS_INS5_IJNSA_ILi8EEESE_EEENS5_IJSE_SB_EEEEEEEvNS4_8identityESZ_S19_vS1A_EENS_8epilogue10collective18CollectiveEpilogueINS1C_23Sm100TmaWarpSpecializedILi2ELi1ELi16ELb1ELb0EEEJSH_NS5_IJNSS_ISE_SB_EENSS_ISF_SB_EEEEESI_SJ_SI_SJ_NS1C_6fusion15FusionCallbacksIS1G_NS1K_17LinearCombinationISI_fSI_fLNS_15FloatRoundStyleE2EEESH_S1J_JEEENS4_5SM1004TMEM4LOAD26SM100_TMEM_LOAD_16dp256b4xESZ_NS10_INS11_ILi2ELi4ELi3EEES14_NSS_INS5_IJS15_SF_EEENS5_IJSF_SB_EEEEEEENS4_17SM75_U32x4_LDSM_NENS4_14SM90_TMA_STOREES1Y_NS4_17SM90_U32x4_STSM_NENS4_39AutoVectorizingCopyWithAssumedAlignmentILi128EEEEEEvvEEEEvNT_6ParamsE:
        .type           _ZN7cutlass13device_kernelINS_4gemm6kernel13GemmUniversalIN4cute5tupleIJiiiiEEENS1_10collective13CollectiveMmaINS1_35MainloopSm100TmaUmmaWarpSpecializedILi9ELi2ELi4ENS5_IJNS4_1CILi1EEESB_SB_EEEEENS5_IJNSA_ILi64EEENSA_ILi32EEENSA_ILi128EEEEEENS_10bfloat16_tENS5_IJlSB_lEEESI_SJ_NS4_8TiledMMAINS4_8MMA_AtomIJNS4_20SM100_MMA_F16BF16_SSISI_SI_fLi64ELi32ELNS4_4UMMA5MajorE0ELSO_0ELNSN_7ScaleInE0ELSP_0EEEEEENS4_6LayoutISC_NS5_IJNSA_ILi0EEEST_ST_EEEEENS5_IJNS4_10UnderscoreESW_SW_EEEEENS4_13SM90_TMA_LOADENS4_14ComposedLayoutINS4_7SwizzleILi3ELi4ELi3EEENS4_18smem_ptr_flag_bitsILi16EEENSS_INS5_IJNSA_ILi8EEESE_EEENS5_IJSE_SB_EEEEEEEvNS4_8identityESZ_S19_vS1A_EENS_8epilogue10collective18CollectiveEpilogueINS1C_23Sm100TmaWarpSpecializedILi2ELi1ELi16ELb1ELb0EEEJSH_NS5_IJNSS_ISE_SB_EENSS_ISF_SB_EEEEESI_SJ_SI_SJ_NS1C_6fusion15FusionCallbacksIS1G_NS1K_17LinearCombinationISI_fSI_fLNS_15FloatRoundStyleE2EEESH_S1J_JEEENS4_5SM1004TMEM4LOAD26SM100_TMEM_LOAD_16dp256b4xESZ_NS10_INS11_ILi2ELi4ELi3EEES14_NSS_INS5_IJS15_SF_EEENS5_IJSF_SB_EEEEEEENS4_17SM75_U32x4_LDSM_NENS4_14SM90_TMA_STOREES1Y_NS4_17SM90_U32x4_STSM_NENS4_39AutoVectorizingCopyWithAssumedAlignmentILi128EEEEEEvvEEEEvNT_6ParamsE,@function
        .size           _ZN7cutlass13device_kernelINS_4gemm6kernel13GemmUniversalIN4cute5tupleIJiiiiEEENS1_10collective13CollectiveMmaINS1_35MainloopSm100TmaUmmaWarpSpecializedILi9ELi2ELi4ENS5_IJNS4_1CILi1EEESB_SB_EEEEENS5_IJNSA_ILi64EEENSA_ILi32EEENSA_ILi128EEEEEENS_10bfloat16_tENS5_IJlSB_lEEESI_SJ_NS4_8TiledMMAINS4_8MMA_AtomIJNS4_20SM100_MMA_F16BF16_SSISI_SI_fLi64ELi32ELNS4_4UMMA5MajorE0ELSO_0ELNSN_7ScaleInE0ELSP_0EEEEEENS4_6LayoutISC_NS5_IJNSA_ILi0EEEST_ST_EEEEENS5_IJNS4_10UnderscoreESW_SW_EEEEENS4_13SM90_TMA_LOADENS4_14ComposedLayoutINS4_7SwizzleILi3ELi4ELi3EEENS4_18smem_ptr_flag_bitsILi16EEENSS_INS5_IJNSA_ILi8EEESE_EEENS5_IJSE_SB_EEEEEEEvNS4_8identityESZ_S19_vS1A_EENS_8epilogue10collective18CollectiveEpilogueINS1C_23Sm100TmaWarpSpecializedILi2ELi1ELi16ELb1ELb0EEEJSH_NS5_IJNSS_ISE_SB_EENSS_ISF_SB_EEEEESI_SJ_SI_SJ_NS1C_6fusion15FusionCallbacksIS1G_NS1K_17LinearCombinationISI_fSI_fLNS_15FloatRoundStyleE2EEESH_S1J_JEEENS4_5SM1004TMEM4LOAD26SM100_TMEM_LOAD_16dp256b4xESZ_NS10_INS11_ILi2ELi4ELi3EEES14_NSS_INS5_IJS15_SF_EEENS5_IJSF_SB_EEEEEEENS4_17SM75_U32x4_LDSM_NENS4_14SM90_TMA_STOREES1Y_NS4_17SM90_U32x4_STSM_NENS4_39AutoVectorizingCopyWithAssumedAlignmentILi128EEEEEEvvEEEEvNT_6ParamsE,(.L_x_153 - _ZN7cutlass13device_kernelINS_4gemm6kernel13GemmUniversalIN4cute5tupleIJiiiiEEENS1_10collective13CollectiveMmaINS1_35MainloopSm100TmaUmmaWarpSpecializedILi9ELi2ELi4ENS5_IJNS4_1CILi1EEESB_SB_EEEEENS5_IJNSA_ILi64EEENSA_ILi32EEENSA_ILi128EEEEEENS_10bfloat16_tENS5_IJlSB_lEEESI_SJ_NS4_8TiledMMAINS4_8MMA_AtomIJNS4_20SM100_MMA_F16BF16_SSISI_SI_fLi64ELi32ELNS4_4UMMA5MajorE0ELSO_0ELNSN_7ScaleInE0ELSP_0EEEEEENS4_6LayoutISC_NS5_IJNSA_ILi0EEEST_ST_EEEEENS5_IJNS4_10UnderscoreESW_SW_EEEEENS4_13SM90_TMA_LOADENS4_14ComposedLayoutINS4_7SwizzleILi3ELi4ELi3EEENS4_18smem_ptr_flag_bitsILi16EEENSS_INS5_IJNSA_ILi8EEESE_EEENS5_IJSE_SB_EEEEEEEvNS4_8identityESZ_S19_vS1A_EENS_8epilogue10collective18CollectiveEpilogueINS1C_23Sm100TmaWarpSpecializedILi2ELi1ELi16ELb1ELb0EEEJSH_NS5_IJNSS_ISE_SB_EENSS_ISF_SB_EEEEESI_SJ_SI_SJ_NS1C_6fusion15FusionCallbacksIS1G_NS1K_17LinearCombinationISI_fSI_fLNS_15FloatRoundStyleE2EEESH_S1J_JEEENS4_5SM1004TMEM4LOAD26SM100_TMEM_LOAD_16dp256b4xESZ_NS10_INS11_ILi2ELi4ELi3EEES14_NSS_INS5_IJS15_SF_EEENS5_IJSF_SB_EEEEEEENS4_17SM75_U32x4_LDSM_NENS4_14SM90_TMA_STOREES1Y_NS4_17SM90_U32x4_STSM_NENS4_39AutoVectorizingCopyWithAssumedAlignmentILi128EEEEEEvvEEEEvNT_6ParamsE)
        .other          _ZN7cutlass13device_kernelINS_4gemm6kernel13GemmUniversalIN4cute5tupleIJiiiiEEENS1_10collective13CollectiveMmaINS1_35MainloopSm100TmaUmmaWarpSpecializedILi9ELi2ELi4ENS5_IJNS4_1CILi1EEESB_SB_EEEEENS5_IJNSA_ILi64EEENSA_ILi32EEENSA_ILi128EEEEEENS_10bfloat16_tENS5_IJlSB_lEEESI_SJ_NS4_8TiledMMAINS4_8MMA_AtomIJNS4_20SM100_MMA_F16BF16_SSISI_SI_fLi64ELi32ELNS4_4UMMA5MajorE0ELSO_0ELNSN_7ScaleInE0ELSP_0EEEEEENS4_6LayoutISC_NS5_IJNSA_ILi0EEEST_ST_EEEEENS5_IJNS4_10UnderscoreESW_SW_EEEEENS4_13SM90_TMA_LOADENS4_14ComposedLayoutINS4_7SwizzleILi3ELi4ELi3EEENS4_18smem_ptr_flag_bitsILi16EEENSS_INS5_IJNSA_ILi8EEESE_EEENS5_IJSE_SB_EEEEEEEvNS4_8identityESZ_S19_vS1A_EENS_8epilogue10collective18CollectiveEpilogueINS1C_23Sm100TmaWarpSpecializedILi2ELi1ELi16ELb1ELb0EEEJSH_NS5_IJNSS_ISE_SB_EENSS_ISF_SB_EEEEESI_SJ_SI_SJ_NS1C_6fusion15FusionCallbacksIS1G_NS1K_17LinearCombinationISI_fSI_fLNS_15FloatRoundStyleE2EEESH_S1J_JEEENS4_5SM1004TMEM4LOAD26SM100_TMEM_LOAD_16dp256b4xESZ_NS10_INS11_ILi2ELi4ELi3EEES14_NSS_INS5_IJS15_SF_EEENS5_IJSF_SB_EEEEEEENS4_17SM75_U32x4_LDSM_NENS4_14SM90_TMA_STOREES1Y_NS4_17SM90_U32x4_STSM_NENS4_39AutoVectorizingCopyWithAssumedAlignmentILi128EEEEEEvvEEEEvNT_6ParamsE,@"STO_CUDA_ENTRY STV_DEFAULT"
_ZN7cutlass13device_kernelINS_4gemm6kernel13GemmUniversalIN4cute5tupleIJiiiiEEENS1_10collective13CollectiveMmaINS1_35MainloopSm100TmaUmmaWarpSpecializedILi9ELi2ELi4ENS5_IJNS4_1CILi1EEESB_SB_EEEEENS5_IJNSA_ILi64EEENSA_ILi32EEENSA_ILi128EEEEEENS_10bfloat16_tENS5_IJlSB_lEEESI_SJ_NS4_8TiledMMAINS4_8MMA_AtomIJNS4_20SM100_MMA_F16BF16_SSISI_SI_fLi64ELi32ELNS4_4UMMA5MajorE0ELSO_0ELNSN_7ScaleInE0ELSP_0EEEEEENS4_6LayoutISC_NS5_IJNSA_ILi0EEEST_ST_EEEEENS5_IJNS4_10UnderscoreESW_SW_EEEEENS4_13SM90_TMA_LOADENS4_14ComposedLayoutINS4_7SwizzleILi3ELi4ELi3EEENS4_18smem_ptr_flag_bitsILi16EEENSS_INS5_IJNSA_ILi8EEESE_EEENS5_IJSE_SB_EEEEEEEvNS4_8identityESZ_S19_vS1A_EENS_8epilogue10collective18CollectiveEpilogueINS1C_23Sm100TmaWarpSpecializedILi2ELi1ELi16ELb1ELb0EEEJSH_NS5_IJNSS_ISE_SB_EENSS_ISF_SB_EEEEESI_SJ_SI_SJ_NS1C_6fusion15FusionCallbacksIS1G_NS1K_17LinearCombinationISI_fSI_fLNS_15FloatRoundStyleE2EEESH_S1J_JEEENS4_5SM1004TMEM4LOAD26SM100_TMEM_LOAD_16dp256b4xESZ_NS10_INS11_ILi2ELi4ELi3EEES14_NSS_INS5_IJS15_SF_EEENS5_IJSF_SB_EEEEEEENS4_17SM75_U32x4_LDSM_NENS4_14SM90_TMA_STOREES1Y_NS4_17SM90_U32x4_STSM_NENS4_39AutoVectorizingCopyWithAssumedAlignmentILi128EEEEEEvvEEEEvNT_6ParamsE:
[----:B------:R-:W1:Y:S01]  /*0000*/  LDC R1, c[0x0][0x37c] ;  /* 0x0000df00ff017b82 */ /* 0x000e620000000800 */
[----:B------:R-:W2:Y:S01]  /*0010*/  S2R R86, SR_TID.X ;  /* 0x0000000000567919 */ /* 0x000ea20000002100 */
[----:B------:R-:W3:Y:S01]  /*0020*/  LDCU.64 UR4, c[0x0][0x890] ;  /* 0x00011200ff0477ac */ /* 0x000ee20008000a00 */
[----:B------:R-:W-:Y:S02]  /*0030*/  PRMT R70, RZ, 0x7610, R70 ;  /* 0x00007610ff467816 */ /* 0x000fe40000000046 */
[----:B------:R-:W-:Y:S01]  /*0040*/  ELECT P5, URZ, PT ;  /* 0x0000000000ff782f */ /* 0x000fe200038a0000 */
[----:B------:R-:W4:Y:S01]  /*0050*/  LDCU.64 UR40, c[0x0][0x358] ;  /* 0x00006b00ff2877ac */ /* 0x000f220008000a00 */
[----:B---3--:R-:W-:-:S04]  /*0060*/  UISETP.NE.U32.AND UP0, UPT, UR4, URZ, UPT ;  /* 0x000000ff0400728c */ /* 0x008fc8000bf05070 */
[----:B------:R-:W-:Y:S01]  /*0070*/  UISETP.NE.AND.EX UP0, UPT, UR5, URZ, UPT, UP0 ;  /* 0x000000ff0500728c */ /* 0x000fe2000bf05300 */
[----:B--2---:R-:W-:-:S05]  /*0080*/  SHF.R.U32.HI R75, RZ, 0x5, R86 ;  /* 0x00000005ff4b7819 */ /* 0x004fca0000011656 */
[----:B------:R-:W2:Y:S02]  /*0090*/  SHFL.IDX PT, R0, R75, RZ, 0x1f ;  /* 0x00001fff4b007589 */ /* 0x000ea400000e0000 */
[----:B--2---:R-:W-:Y:S01]  /*00a0*/  R2UR UR8, R0 ;  /* 0x00000000000872ca */ /* 0x004fe200000e0000 */
[----:B-1--4-:R-:W-:-:S14]  /*00b0*/  BRA.U UP0, `(.L_x_0) ;  /* 0x00000001002c7547 */ /* 0x012fdc000b800000 */
[----:B------:R-:W1:Y:S02]  /*00c0*/  LDCU.64 UR6, c[0x0][0x888] ;  /* 0x00011100ff0677ac */ /* 0x000e640008000a00 */
[----:B-1----:R-:W-:-:S04]  /*00d0*/  UISETP.NE.U32.AND UP0, UPT, UR6, URZ, UPT ;  /* 0x000000ff0600728c */ /* 0x002fc8000bf05070 */
[----:B------:R-:W-:-:S09]  /*00e0*/  UISETP.NE.AND.EX UP0, UPT, UR7, URZ, UPT, UP0 ;  /* 0x000000ff0700728c */ /* 0x000fd2000bf05300 */
[----:B------:R-:W-:Y:S05]  /*00f0*/  BRA.U !UP0, `(.L_x_1) ;  /* 0x0000000108107547 */ /* 0x000fea000b800000 */
[----:B------:R-:W1:Y:S02]  /*0100*/  LDC.64 R2, c[0x0][0x888] ;  /* 0x00022200ff027b82 */ /* 0x000e640000000a00 */
[----:B-1----:R1:W5:Y:S01]  /*0110*/  LDG.E R35, desc[UR40][R2.64] ;  /* 0x0000002802237981 */ /* 0x002362000c1e1900 */
[----:B------:R-:W-:Y:S01]  /*0120*/  HFMA2 R70, -RZ, RZ, 0, 5.9604644775390625e-08 ;  /* 0x00000001ff467431 */ /* 0x000fe200000001ff */
[----:B------:R-:W-:Y:S05]  /*0130*/  BRA `(.L_x_0) ;  /* 0x00000000000c7947 */ /* 0x000fea0003800000 */
.L_x_1:
[----:B------:R-:W1:Y:S01]  /*0140*/  LDCU UR6, c[0x0][0x880] ;  /* 0x00011000ff0677ac */ /* 0x000e620008000800 */
[----:B------:R-:W-:Y:S01]  /*0150*/  HFMA2 R70, -RZ, RZ, 0, 5.9604644775390625e-08 ;  /* 0x00000001ff467431 */ /* 0x000fe200000001ff */
[----:B-1----:R-:W-:-:S07]  /*0160*/  MOV R35, UR6 ;  /* 0x0000000600237c02 */ /* 0x002fce0008000f00 */
.L_x_0:
[----:B------:R-:W2:Y:S02]  /*0170*/  LDCU.64 UR6, c[0x0][0x8b0] ;  /* 0x00011600ff0677ac */ /* 0x000ea40008000a00 */
[----:B--2---:R-:W-:-:S04]  /*0180*/  UISETP.NE.U32.AND UP0, UPT, UR6, URZ, UPT ;  /* 0x000000ff0600728c */ /* 0x004fc8000bf05070 */
[----:B------:R-:W-:-:S09]  /*0190*/  UISETP.NE.AND.EX UP0, UPT, UR7, URZ, UPT, UP0 ;  /* 0x000000ff0700728c */ /* 0x000fd2000bf05300 */
[----:B------:R-:W-:Y:S05]  /*01a0*/  BRA.U UP0, `(.L_x_2) ;  /* 0x0000000100247547 */ /* 0x000fea000b800000 */
[----:B------:R-:W2:Y:S02]  /*01b0*/  LDCU.64 UR6, c[0x0][0x8a8] ;  /* 0x00011500ff0677ac */ /* 0x000ea40008000a00 */
[----:B--2---:R-:W-:-:S04]  /*01c0*/  UISETP.NE.U32.AND UP0, UPT, UR6, URZ, UPT ;  /* 0x000000ff0600728c */ /* 0x004fc8000bf05070 */
[----:B------:R-:W-:-:S09]  /*01d0*/  UISETP.NE.AND.EX UP0, UPT, UR7, URZ, UPT, UP0 ;  /* 0x000000ff0700728c */ /* 0x000fd2000bf05300 */
[----:B------:R-:W-:Y:S05]  /*01e0*/  BRA.U !UP0, `(.L_x_3) ;  /* 0x00000001080c7547 */ /* 0x000fea000b800000 */
[----:B-1----:R-:W1:Y:S02]  /*01f0*/  LDC.64 R2, c[0x0][0x8a8] ;  /* 0x00022a00ff027b82 */ /* 0x002e640000000a00 */
[----:B-1----:R2:W5:Y:S01]  /*0200*/  LDG.E R33, desc[UR40][R2.64] ;  /* 0x0000002802217981 */ /* 0x002562000c1e1900 */
[----:B------:R-:W-:Y:S05]  /*0210*/  BRA `(.L_x_2) ;  /* 0x0000000000087947 */ /* 0x000fea0003800000 */
.L_x_3:
[----:B------:R-:W2:Y:S02]  /*0220*/  LDCU UR6, c[0x0][0x8a0] ;  /* 0x00011400ff0677ac */ /* 0x000ea40008000800 */
[----:B--2---:R-:W-:Y:S02]  /*0230*/  MOV R33, UR6 ;  /* 0x0000000600217c02 */ /* 0x004fe40008000f00 */
.L_x_2:
[----:B------:R-:W-:Y:S01]  /*0240*/  IMAD.U32 R0, RZ, RZ, UR8 ;  /* 0x00000008ff007e24 */ /* 0x000fe2000f8e00ff */
[----:B------:R-:W-:Y:S04]  /*0250*/  BSSY.RECONVERGENT B0, `(.L_x_4) ;  /* 0x000000c000007945 */ /* 0x000fe80003800200 */
[C---:B------:R-:W-:Y:S02]  /*0260*/  ISETP.NE.OR P1, PT, R0.reuse, 0x1, !P5 ;  /* 0x000000010000780c */ /* 0x040fe40006f25670 */
[----:B------:R-:W-:-:S11]  /*0270*/  ISETP.NE.OR P0, PT, R0, 0x3, !P5 ;  /* 0x000000030000780c */ /* 0x000fd60006f05670 */
[----:B------:R-:W-:Y:S05]  /*0280*/  @P1 BRA `(.L_x_5) ;  /* 0x0000000000201947 */ /* 0x000fea0003800000 */
[----:B------:R-:W3:Y:S02]  /*0290*/  LDCU.64 UR6, c[0x0][0x348] ;  /* 0x00006900ff0677ac */ /* 0x000ee40008000a00 */
[----:B---3--:R-:W-:Y:S02]  /*02a0*/  UIADD3 UR10, UP1, UPT, UR6, 0x80, URZ ;  /* 0x00000080060a7890 */ /* 0x008fe4000ff3e0ff */
[----:B------:R-:W-:Y:S02]  /*02b0*/  UIADD3 UR6, UP0, UPT, UR6, 0x180, URZ ;  /* 0x0000018006067890 */ /* 0x000fe4000ff1e0ff */
[----:B------:R-:W-:Y:S02]  /*02c0*/  UIADD3.X UR11, UPT, UPT, URZ, UR7, URZ, UP1, !UPT ;  /* 0x00000007ff0b7290 */ /* 0x000fe40008ffe4ff */
[----:B------:R-:W-:-:S07]  /*02d0*/  UIADD3.X UR7, UPT, UPT, URZ, UR7, URZ, UP0, !UPT ;  /* 0x00000007ff077290 */ /* 0x000fce00087fe4ff */
[----:B------:R3:W-:Y:S02]  /*02e0*/  UTMACCTL.PF [UR10] ;  /* 0x000000000a0079b9 */ /* 0x0007e40008040000 */
[----:B------:R3:W-:Y:S02]  /*02f0*/  UTMACCTL.PF [UR6] ;  /* 0x00000000060079b9 */ /* 0x0007e40008040000 */
[----:B---3--:R-:W-:Y:S01]  /*0300*/  NOP ;  /* 0x0000000000007918 */ /* 0x008fe20000000000 */
.L_x_5:
[----:B------:R-:W-:Y:S05]  /*0310*/  BSYNC.RECONVERGENT B0 ;  /* 0x0000000000007941 */ /* 0x000fea0003800200 */
.L_x_4:
[----:B------:R-:W-:Y:S04]  /*0320*/  BSSY.RECONVERGENT B0, `(.L_x_6) ;  /* 0x000000a000007945 */ /* 0x000fe80003800200 */
        /* <DEDUP_REMOVED lines=9> */
.L_x_7:
[----:B------:R-:W-:Y:S05]  /*03c0*/  BSYNC.RECONVERGENT B0 ;  /* 0x0000000000007941 */ /* 0x000fea0003800200 */
.L_x_6:
[----:B------:R-:W3:Y:S01]  /*03d0*/  LDCU.64 UR6, c[0x0][0x888] ;  /* 0x00011100ff0677ac */ /* 0x000ee20008000a00 */
[----:B------:R-:W-:Y:S02]  /*03e0*/  UISETP.EQ.U32.AND UP1, UPT, UR4, URZ, UPT ;  /* 0x000000ff0400728c */ /* 0x000fe4000bf22070 */
[----:B------:R-:W-:Y:S02]  /*03f0*/  UPLOP3.LUT UP2, UPT, UPT, UPT, UPT, 0x80, 0x8 ;  /* 0x000000000008789c */ /* 0x000fe40003f4f070 */
[----:B---3--:R-:W-:-:S04]  /*0400*/  UISETP.NE.U32.AND UP0, UPT, UR6, URZ, UPT ;  /* 0x000000ff0600728c */ /* 0x008fc8000bf05070 */
[----:B------:R-:W-:-:S04]  /*0410*/  UISETP.NE.AND.EX UP0, UPT, UR7, URZ, UPT, UP0 ;  /* 0x000000ff0700728c */ /* 0x000fc8000bf05300 */
[----:B------:R-:W-:-:S04]  /*0420*/  UISETP.EQ.OR.EX UP3, UPT, UR5, URZ, !UP0, UP1 ;  /* 0x000000ff0500728c */ /* 0x000fc8000c762710 */
[----:B------:R-:W-:-:S05]  /*0430*/  UP2UR UR46, UPR, URZ, 0x8 ;  /* 0x00000008ff2e7883 */ /* 0x000fca0008000000 */
[----:B------:R-:W-:Y:S07]  /*0440*/  BRA.U !UP3, `(.L_x_8) ;  /* 0x000000010b207547 */ /* 0x000fee000b800000 */
[----:B------:R-:W-:Y:S01]  /*0450*/  UISETP.NE.U32.AND UP2, UPT, UR4, URZ, UPT ;  /* 0x000000ff0400728c */ /* 0x000fe2000bf45070 */
[----:B-----5:R-:W-:Y:S01]  /*0460*/  FSETP.NEU.AND P0, PT, R35, RZ, PT ;  /* 0x000000ff2300720b */ /* 0x020fe20003f0d000 */
[----:B------:R-:W-:Y:S02]  /*0470*/  USEL UR4, URZ, 0xffffffff, UP0 ;  /* 0xffffffffff047887 */ /* 0x000fe40008000000 */
[----:B------:R-:W-:-:S10]  /*0480*/  UISETP.NE.AND.EX UP2, UPT, UR5, URZ, UPT, UP2 ;  /* 0x000000ff0500728c */ /* 0x000fd4000bf45320 */
[----:B------:R-:W-:Y:S01]  /*0490*/  VOTEU.ANY UP1, P0 ;  /* 0x0000000000ff7886 */ /* 0x000fe20000020100 */
[----:B------:R-:W-:-:S04]  /*04a0*/  @!UP2 USEL UR4, URZ, 0xffffffff, UP1 ;  /* 0xffffffffff04a887 */ /* 0x000fc80008800000 */
[----:B------:R-:W-:-:S04]  /*04b0*/  ULOP3.LUT UR4, UR4, 0x1, URZ, 0xc0, !UPT ;  /* 0x0000000104047892 */ /* 0x000fc8000f8ec0ff */
[----:B------:R-:W-:-:S11]  /*04c0*/  UISETP.NE.U32.AND UP2, UPT, UR4, 0x1, UPT ;  /* 0x000000010400788c */ /* 0x000fd6000bf45070 */
.L_x_8:
[----:B-12---:R-:W1:Y:S01]  /*04d0*/  SHFL.IDX PT, R2, R75, RZ, 0x1f ;  /* 0x00001fff4b027589 */ /* 0x006e6200000e0000 */
[----:B------:R-:W-:-:S04]  /*04e0*/  UISETP.NE.AND UP1, UPT, UR8, 0x2, UPT ;  /* 0x000000020800788c */ /* 0x000fc8000bf25270 */
[----:B------:R-:W-:Y:S01]  /*04f0*/  USEL UR6, URZ, 0x1, UP1 ;  /* 0x00000001ff067887 */ /* 0x000fe20008800000 */
[----:B-1----:R-:W-:-:S13]  /*0500*/  ISETP.NE.AND P0, PT, R2, RZ, PT ;  /* 0x000000ff0200720c */ /* 0x002fda0003f05270 */
[----:B------:R-:W-:Y:S05]  /*0510*/  @P0 BRA `(.L_x_9) ;  /* 0x00000000007c0947 */ /* 0x000fea0003800000 */
[----:B------:R-:W-:Y:S01]  /*0520*/  ELECT P0, URZ, PT ;  /* 0x0000000000ff782f */ /* 0x000fe20003800000 */
[----:B------:R-:W-:-:S12]  /*0530*/  BSSY.RECONVERGENT B0, `(.L_x_9) ;  /* 0x000001d000007945 */ /* 0x000fd80003800200 */
[----:B------:R-:W-:Y:S05]  /*0540*/  @!P0 BRA `(.L_x_10) ;  /* 0x00000000006c8947 */ /* 0x000fea0003800000 */
[----:B------:R-:W1:Y:S01]  /*0550*/  S2UR UR5, SR_CgaCtaId ;  /* 0x00000000000579c3 */ /* 0x000e620000008800 */
[----:B------:R-:W-:Y:S01]  /*0560*/  UMOV UR7, 0x400 ;  /* 0x0000040000077882 */ /* 0x000fe20000000000 */
[----:B------:R-:W-:Y:S02]  /*0570*/  UMOV UR4, 0x1 ;  /* 0x0000000100047882 */ /* 0x000fe40000000000 */
[----:B------:R-:W-:-:S04]  /*0580*/  UIADD3 UR10, UPT, UPT, -UR4, 0x100000, URZ ;  /* 0x00100000040a7890 */ /* 0x000fc8000fffe1ff */
[----:B------:R-:W-:Y:S02]  /*0590*/  USHF.L.U32 UR11, UR10, 0xb, URZ ;  /* 0x0000000b0a0b7899 */ /* 0x000fe400080006ff */
[----:B------:R-:W-:Y:S02]  /*05a0*/  USHF.L.U32 UR10, UR10, 0x1, URZ ;  /* 0x000000010a0a7899 */ /* 0x000fe400080006ff */
[----:B-1----:R-:W-:Y:S01]  /*05b0*/  ULEA UR5, UR5, UR7, 0x18 ;  /* 0x0000000705057291 */ /* 0x002fe2000f8ec0ff */
[----:B------:R-:W1:Y:S11]  /*05c0*/  FENCE.VIEW.ASYNC.S ;  /* 0x00000000000073c6 */ /* 0x000e760000000000 */
[----:B-1----:R1:W2:Y:S01]  /*05d0*/  SYNCS.EXCH.64 URZ, [UR5], UR10 ;  /* 0x0000000a05ff75b2 */ /* 0x0022a20008000100 */
[----:B------:R1:W3:Y:S01]  /*05e0*/  SYNCS.EXCH.64 URZ, [UR5+0x48], UR10 ;  /* 0x0000480a05ff75b2 */ /* 0x0002e20008000100 */
[----:B------:R1:W4:Y:S01]  /*05f0*/  SYNCS.EXCH.64 URZ, [UR5+0x8], UR10 ;  /* 0x0000080a05ff75b2 */ /* 0x0003220008000100 */
[----:B------:R1:W1:Y:S01]  /*0600*/  SYNCS.EXCH.64 URZ, [UR5+0x50], UR10 ;  /* 0x0000500a05ff75b2 */ /* 0x0002620008000100 */
        /* <DEDUP_REMOVED lines=14> */
[----:B------:R-:W-:Y:S01]  /*06f0*/  NOP ;  /* 0x0000000000007918 */ /* 0x000fe20000000000 */
.L_x_10:
[----:B-1----:R-:W-:Y:S05]  /*0700*/  BSYNC.RECONVERGENT B0 ;  /* 0x0000000000007941 */ /* 0x002fea0003800200 */
.L_x_9:
[----:B------:R-:W1:Y:S01]  /*0710*/  SHFL.IDX PT, R2, R75, RZ, 0x1f ;  /* 0x00001fff4b027589 */ /* 0x000e6200000e0000 */
[----:B------:R-:W-:Y:S01]  /*0720*/  NOP ;  /* 0x0000000000007918 */ /* 0x000fe20000000000 */
[----:B-1----:R-:W-:-:S13]  /*0730*/  ISETP.NE.AND P0, PT, R2, 0x1, PT ;  /* 0x000000010200780c */ /* 0x002fda0003f05270 */
[----:B------:R-:W-:Y:S05]  /*0740*/  @P0 BRA `(.L_x_11) ;  /* 0x0000000000480947 */ /* 0x000fea0003800000 */
[----:B------:R-:W1:Y:S01]  /*0750*/  S2UR UR7, SR_CgaCtaId ;  /* 0x00000000000779c3 */ /* 0x000e620000008800 */
[----:B------:R-:W-:Y:S01]  /*0760*/  UMOV UR9, 0x400 ;  /* 0x0000040000097882 */ /* 0x000fe20000000000 */
[----:B------:R-:W-:Y:S01]  /*0770*/  UMOV UR5, 0x20 ;  /* 0x0000002000057882 */ /* 0x000fe20000000000 */
[----:B------:R-:W-:Y:S01]  /*0780*/  UMOV UR4, 0x80 ;  /* 0x0000008000047882 */ /* 0x000fe20000000000 */
[----:B------:R-:W-:-:S04]  /*0790*/  UIADD3 UR10, UPT, UPT, -UR5, 0x100000, URZ ;  /* 0x00100000050a7890 */ /* 0x000fc8000fffe1ff */
[----:B------:R-:W-:Y:S02]  /*07a0*/  USHF.L.U32 UR11, UR10, 0xb, URZ ;  /* 0x0000000b0a0b7899 */ /* 0x000fe400080006ff */
[----:B------:R-:W-:Y:S02]  /*07b0*/  USHF.L.U32 UR10, UR10, 0x1, URZ ;  /* 0x000000010a0a7899 */ /* 0x000fe400080006ff */
[----:B------:R-:W-:-:S04]  /*07c0*/  UIADD3 UR4, UPT, UPT, -UR4, 0x100000, URZ ;  /* 0x0010000004047890 */ /* 0x000fc8000fffe1ff */
[----:B------:R-:W-:Y:S02]  /*07d0*/  USHF.L.U32 UR5, UR4, 0xb, URZ ;  /* 0x0000000b04057899 */ /* 0x000fe400080006ff */
[----:B------:R-:W-:Y:S01]  /*07e0*/  USHF.L.U32 UR4, UR4, 0x1, URZ ;  /* 0x0000000104047899 */ /* 0x000fe200080006ff */
[----:B------:R-:W-:Y:S01]  /*07f0*/  ELECT P0, URZ, PT ;  /* 0x0000000000ff782f */ /* 0x000fe20003800000 */
[----:B-1----:R-:W-:Y:S01]  /*0800*/  ULEA UR7, UR7, UR9, 0x18 ;  /* 0x0000000907077291 */ /* 0x002fe2000f8ec0ff */
[----:B------:R-:W1:Y:S11]  /*0810*/  FENCE.VIEW.ASYNC.S ;  /* 0x00000000000073c6 */ /* 0x000e760000000000 */
[----:B-1----:R1:W1:Y:S01]  /*0820*/  SYNCS.EXCH.64 URZ, [UR7+0x90], UR10 ;  /* 0x0000900a07ff75b2 */ /* 0x0022620008000100 */
[----:B------:R1:W1:Y:S01]  /*0830*/  SYNCS.EXCH.64 URZ, [UR7+0xa0], UR4 ;  /* 0x0000a00407ff75b2 */ /* 0x0002620008000100 */
[----:B------:R1:W1:Y:S01]  /*0840*/  SYNCS.EXCH.64 URZ, [UR7+0x98], UR10 ;  /* 0x0000980a07ff75b2 */ /* 0x0002620008000100 */
[----:B------:R1:W1:Y:S01]  /*0850*/  SYNCS.EXCH.64 URZ, [UR7+0xa8], UR4 ;  /* 0x0000a80407ff75b2 */ /* 0x0002620008000100 */
[----:B------:R-:W-:Y:S01]  /*0860*/  NOP ;  /* 0x0000000000007918 */ /* 0x000fe20000000000 */
.L_x_11:
[----:B------:R-:W2:Y:S01]  /*0870*/  SHFL.IDX PT, R2, R75, RZ, 0x1f ;  /* 0x00001fff4b027589 */ /* 0x000ea200000e0000 */
[----:B------:R-:W-:Y:S01]  /*0880*/  NOP ;  /* 0x0000000000007918 */ /* 0x000fe20000000000 */
[----:B--2---:R-:W-:-:S13]  /*0890*/  ISETP.NE.AND P0, PT, R2, 0x3, PT ;  /* 0x000000030200780c */ /* 0x004fda0003f05270 */
[----:B------:R-:W-:Y:S05]  /*08a0*/  @P0 BRA `(.L_x_12) ;  /* 0x0000000000300947 */ /* 0x000fea0003800000 */
[----:B-1----:R-:W1:Y:S01]  /*08b0*/  S2UR UR5, SR_CgaCtaId ;  /* 0x00000000000579c3 */ /* 0x002e620000008800 */
[----:B------:R-:W-:Y:S01]  /*08c0*/  UMOV UR7, 0x400 ;  /* 0x0000040000077882 */ /* 0x000fe20000000000 */
[----:B------:R-:W-:Y:S01]  /*08d0*/  UMOV UR4, 0x20 ;  /* 0x0000002000047882 */ /* 0x000fe20000000000 */
[----:B------:R-:W-:Y:S01]  /*08e0*/  ELECT P0, URZ, PT ;  /* 0x0000000000ff782f */ /* 0x000fe20003800000 */
[----:B------:R-:W-:-:S04]  /*08f0*/  UIADD3 UR10, UPT, UPT, -UR4, 0x100000, URZ ;  /* 0x00100000040a7890 */ /* 0x000fc8000fffe1ff */
[----:B------:R-:W-:Y:S02]  /*0900*/  USHF.L.U32 UR11, UR10, 0xb, URZ ;  /* 0x0000000b0a0b7899 */ /* 0x000fe400080006ff */
[----:B------:R-:W-:Y:S02]  /*0910*/  USHF.L.U32 UR10, UR10, 0x1, URZ ;  /* 0x000000010a0a7899 */ /* 0x000fe400080006ff */
[----:B-1----:R-:W-:Y:S01]  /*0920*/  ULEA UR5, UR5, UR7, 0x18 ;  /* 0x0000000705057291 */ /* 0x002fe2000f8ec0ff */
[----:B------:R-:W1:Y:S11]  /*0930*/  FENCE.VIEW.ASYNC.S ;  /* 0x00000000000073c6 */ /* 0x000e760000000000 */
[----:B-1----:R2:W1:Y:S01]  /*0940*/  SYNCS.EXCH.64 URZ, [UR5+0xb0], UR10 ;  /* 0x0000b00a05ff75b2 */ /* 0x0024620008000100 */
[----:B------:R2:W1:Y:S02]  /*0950*/  SYNCS.EXCH.64 URZ, [UR5+0xb8], UR10 ;  /* 0x0000b80a05ff75b2 */ /* 0x0004640008000100 */
[----:B--2---:R-:W-:Y:S01]  /*0960*/  NOP ;  /* 0x0000000000007918 */ /* 0x004fe20000000000 */
.L_x_12:
[----:B------:R-:W2:Y:S01]  /*0970*/  SHFL.IDX PT, R2, R75, RZ, 0x1f ;  /* 0x00001fff4b027589 */ /* 0x000ea200000e0000 */
[----:B------:R-:W-:Y:S01]  /*0980*/  NOP ;  /* 0x0000000000007918 */ /* 0x000fe20000000000 */
[----:B--2---:R-:W-:-:S13]  /*0990*/  ISETP.NE.AND P0, PT, R2, 0x4, PT ;  /* 0x000000040200780c */ /* 0x004fda0003f05270 */
[----:B------:R-:W-:Y:S05]  /*09a0*/  @P0 BRA `(.L_x_13) ;  /* 0x00000000004c0947 */ /* 0x000fea0003800000 */
[----:B-1----:R-:W1:Y:S01]  /*09b0*/  S2UR UR5, SR_CgaCtaId ;  /* 0x00000000000579c3 */ /* 0x002e620000008800 */
[----:B------:R-:W-:Y:S01]  /*09c0*/  UMOV UR9, 0x100 ;  /* 0x0000010000097882 */ /* 0x000fe20000000000 */
[----:B------:R-:W-:Y:S01]  /*09d0*/  UMOV UR7, 0x400 ;  /* 0x0000040000077882 */ /* 0x000fe20000000000 */
[----:B------:R-:W-:Y:S01]  /*09e0*/  USEL UR9, UR9, 0xe0, UP2 ;  /* 0x000000e009097887 */ /* 0x000fe20009000000 */
[----:B------:R-:W-:Y:S01]  /*09f0*/  UMOV UR4, 0x1 ;  /* 0x0000000100047882 */ /* 0x000fe20000000000 */
[----:B------:R-:W-:Y:S01]  /*0a00*/  ELECT P0, URZ, PT ;  /* 0x0000000000ff782f */ /* 0x000fe20003800000 */
[----:B------:R-:W-:-:S04]  /*0a10*/  UIADD3 UR10, UPT, UPT, -UR4, 0x100000, URZ ;  /* 0x00100000040a7890 */ /* 0x000fc8000fffe1ff */
[----:B------:R-:W-:Y:S02]  /*0a20*/  USHF.L.U32 UR11, UR10, 0xb, URZ ;  /* 0x0000000b0a0b7899 */ /* 0x000fe400080006ff */
[----:B------:R-:W-:Y:S02]  /*0a30*/  USHF.L.U32 UR10, UR10, 0x1, URZ ;  /* 0x000000010a0a7899 */ /* 0x000fe400080006ff */
[----:B------:R-:W-:-:S04]  /*0a40*/  UIADD3 UR12, UPT, UPT, -UR9, 0x100000, URZ ;  /* 0x00100000090c7890 */ /* 0x000fc8000fffe1ff */
[----:B------:R-:W-:Y:S02]  /*0a50*/  USHF.L.U32 UR13, UR12, 0xb, URZ ;  /* 0x0000000b0c0d7899 */ /* 0x000fe400080006ff */
[----:B------:R-:W-:Y:S02]  /*0a60*/  USHF.L.U32 UR12, UR12, 0x1, URZ ;  /* 0x000000010c0c7899 */ /* 0x000fe400080006ff */
[----:B-1----:R-:W-:Y:S01]  /*0a70*/  ULEA UR5, UR5, UR7, 0x18 ;  /* 0x0000000705057291 */ /* 0x002fe2000f8ec0ff */
[----:B------:R-:W1:Y:S11]  /*0a80*/  FENCE.VIEW.ASYNC.S ;  /* 0x00000000000073c6 */ /* 0x000e760000000000 */
[----:B-1----:R2:W1:Y:S01]  /*0a90*/  SYNCS.EXCH.64 URZ, [UR5+0xc0], UR10 ;  /* 0x0000c00a05ff75b2 */ /* 0x0024620008000100 */
[----:B------:R2:W1:Y:S01]  /*0aa0*/  SYNCS.EXCH.64 URZ, [UR5+0xd0], UR12 ;  /* 0x0000d00c05ff75b2 */ /* 0x0004620008000100 */
[----:B------:R2:W1:Y:S01]  /*0ab0*/  SYNCS.EXCH.64 URZ, [UR5+0xc8], UR10 ;  /* 0x0000c80a05ff75b2 */ /* 0x0004620008000100 */
[----:B------:R2:W1:Y:S02]  /*0ac0*/  SYNCS.EXCH.64 URZ, [UR5+0xd8], UR12 ;  /* 0x0000d80c05ff75b2 */ /* 0x0004640008000100 */
[----:B--2---:R-:W-:Y:S01]  /*0ad0*/  NOP ;  /* 0x0000000000007918 */ /* 0x004fe20000000000 */
.L_x_13:
[----:B------:R-:W2:Y:S01]  /*0ae0*/  SHFL.IDX PT, R2, R75, RZ, 0x1f ;  /* 0x00001fff4b027589 */ /* 0x000ea200000e0000 */
[----:B------:R-:W-:Y:S01]  /*0af0*/  NOP ;  /* 0x0000000000007918 */ /* 0x000fe20000000000 */
[----:B--2---:R-:W-:-:S13]  /*0b00*/  ISETP.NE.AND P0, PT, R2, 0x5, PT ;  /* 0x000000050200780c */ /* 0x004fda0003f05270 */
[----:B------:R-:W-:Y:S05]  /*0b10*/  @P0 BRA `(.L_x_14) ;  /* 0x0000000000580947 */ /* 0x000fea0003800000 */
[----:B-1----:R-:W1:Y:S01]  /*0b20*/  S2UR UR7, SR_CgaCtaId ;  /* 0x00000000000779c3 */ /* 0x002e620000008800 */
        /* <DEDUP_REMOVED lines=16> */
[----:B------:R2:W1:Y:S01]  /*0c30*/  SYNCS.EXCH.64 URZ, [UR7+0xf0], UR10 ;  /* 0x0000f00a07ff75b2 */ /* 0x0004620008000100 */
[----:B------:R2:W1:Y:S01]  /*0c40*/  SYNCS.EXCH.64 URZ, [UR7+0x110], UR4 ;  /* 0x0001100407ff75b2 */ /* 0x0004620008000100 */
[----:B------:R2:W1:Y:S01]  /*0c50*/  SYNCS.EXCH.64 URZ, [UR7+0xf8], UR10 ;  /* 0x0000f80a07ff75b2 */ /* 0x0004620008000100 */
[----:B------:R2:W1:Y:S02]  /*0c60*/  SYNCS.EXCH.64 URZ, [UR7+0x118], UR4 ;  /* 0x0001180407ff75b2 */ /* 0x0004640008000100 */
[----:B--2---:R-:W-:Y:S01]  /*0c70*/  NOP ;  /* 0x0000000000007918 */ /* 0x004fe20000000000 */
.L_x_14:
        /* <DEDUP_REMOVED lines=18> */
.L_x_15:
[----:B-1----:R-:W1:Y:S01]  /*0da0*/  S2UR UR5, SR_CTAID.X ;  /* 0x00000000000579c3 */ /* 0x002e620000002500 */
[----:B------:R-:W-:-:S05]  /*0db0*/  CS2R.32 R69, SR_CgaSize ;  /* 0x0000000000457805 */ /* 0x000fca0000008a00 */
[----:B------:R-:W-:-:S05]  /*0dc0*/  IMAD R69, R69, -0xa0, RZ ;  /* 0xffffff6045457824 */ /* 0x000fca00078e02ff */
[----:B------:R-:W-:-:S14]  /*0dd0*/  R2UR UR9, R69 ;  /* 0x00000000450972ca */ /* 0x000fdc00000e0000 */
[----:B------:R-:W2:Y:S01]  /*0de0*/  LDCU UR9, c[0x0][UR9+0x2b0] ;  /* 0x00005600090977ac */ /* 0x000ea20008000800 */
[----:B------:R-:W-:Y:S01]  /*0df0*/  NOP ;  /* 0x0000000000007918 */ /* 0x000fe20000000000 */
[----:B------:R-:W-:-:S05]  /*0e00*/  CS2R.32 R69, SR_CgaSize ;  /* 0x0000000000457805 */ /* 0x000fca0000008a00 */
[----:B------:R-:W-:-:S05]  /*0e10*/  IMAD R69, R69, -0xa0, RZ ;  /* 0xffffff6045457824 */ /* 0x000fca00078e02ff */
[----:B------:R-:W-:-:S14]  /*0e20*/  R2UR UR7, R69 ;  /* 0x00000000450772ca */ /* 0x000fdc00000e0000 */
[----:B------:R-:W3:Y:S01]  /*0e30*/  LDCU UR7, c[0x0][UR7+0x2b4] ;  /* 0x00005680070777ac */ /* 0x000ee20008000800 */
[----:B------:R-:W4:Y:S08]  /*0e40*/  S2UR UR4, SR_CTAID.Y ;  /* 0x00000000000479c3 */ /* 0x000f300000002600 */
[----:B------:R-:W3:Y:S01]  /*0e50*/  LDC R9, c[0x0][0xb24] ;  /* 0x0002c900ff097b82 */ /* 0x000ee20000000800 */
[----:B-1----:R-:W-:-:S02]  /*0e60*/  I2FP.F32.U32 R4, UR5 ;  /* 0x0000000500047c45 */ /* 0x002fc40008201000 */
[----:B------:R-:W-:-:S05]  /*0e70*/  CS2R.32 R5, SR_CgaSize ;  /* 0x0000000000057805 */ /* 0x000fca0000008a00 */
[----:B------:R-:W-:-:S06]  /*0e80*/  IMAD R5, R5, -0xa0, RZ ;  /* 0xffffff6005057824 */ /* 0x000fcc00078e02ff */
[----:B------:R-:W1:Y:S01]  /*0e90*/  LDC R5, c[0x0][R5+0x2a0] ;  /* 0x0000a80005057b82 */ /* 0x000e620000000800 */
[----:B------:R-:W-:Y:S01]  /*0ea0*/  MOV R69, UR5 ;  /* 0x0000000500457c02 */ /* 0x000fe20008000f00 */
[----:B--2---:R-:W-:Y:S01]  /*0eb0*/  FMUL R4, R4, UR9 ;  /* 0x0000000904047c20 */ /* 0x004fe20008400000 */
[----:B----4-:R-:W-:Y:S02]  /*0ec0*/  I2FP.F32.U32 R2, UR4 ;  /* 0x0000000400027c45 */ /* 0x010fe40008201000 */
[----:B------:R-:W-:-:S05]  /*0ed0*/  CS2R.32 R3, SR_CgaSize ;  /* 0x0000000000037805 */ /* 0x000fca0000008a00 */
[----:B------:R-:W-:-:S06]  /*0ee0*/  IMAD R3, R3, -0xa0, RZ ;  /* 0xffffff6003037824 */ /* 0x000fcc00078e02ff */
[----:B------:R-:W2:Y:S01]  /*0ef0*/  LDC R3, c[0x0][R3+0x2a4] ;  /* 0x0000a90003037b82 */ /* 0x000ea20000000800 */
[----:B------:R-:W4:Y:S01]  /*0f00*/  F2I.U32.TRUNC.NTZ R68, R4 ;  /* 0x0000000400447305 */ /* 0x000f22000020f000 */
[----:B------:R-:W-:Y:S01]  /*0f10*/  MOV R63, UR4 ;  /* 0x00000004003f7c02 */ /* 0x000fe20008000f00 */
[----:B---3--:R-:W-:-:S05]  /*0f20*/  FMUL R2, R2, UR7 ;  /* 0x0000000702027c20 */ /* 0x008fca0008400000 */
[----:B------:R-:W-:Y:S01]  /*0f30*/  BAR.SYNC.DEFER_BLOCKING 0x0 ;  /* 0x0000000000007b1d */ /* 0x000fe20000010000 */
[----:B------:R-:W-:-:S05]  /*0f40*/  ISETP.GE.AND P0, PT, R9, 0x1, PT ;  /* 0x000000010900780c */ /* 0x000fca0003f06270 */
[----:B------:R-:W3:Y:S02]  /*0f50*/  F2I.U32.TRUNC.NTZ R62, R2 ;  /* 0x00000002003e7305 */ /* 0x000ee4000020f000 */
[----:B------:R-:W2:Y:S01]  /*0f60*/  S2UR UR36, SR_CTAID.Z ;  /* 0x00000000002479c3 */ /* 0x000ea20000002700 */
[----:B----4-:R-:W-:-:S05]  /*0f70*/  IADD3 R68, PT, PT, -R68, RZ, RZ ;  /* 0x000000ff44447210 */ /* 0x010fca0007ffe1ff */
[----:B-1----:R-:W-:Y:S01]  /*0f80*/  IMAD R68, R5, R68, UR5 ;  /* 0x0000000505447e24 */ /* 0x002fe2000f8e0244 */
[----:B---3--:R-:W-:-:S05]  /*0f90*/  IADD3 R62, PT, PT, -R62, RZ, RZ ;  /* 0x000000ff3e3e7210 */ /* 0x008fca0007ffe1ff */
[----:B--2---:R-:W-:Y:S01]  /*0fa0*/  IMAD R62, R3, R62, UR4 ;  /* 0x00000004033e7e24 */ /* 0x004fe2000f8e023e */
[----:B------:R-:W-:Y:S06]  /*0fb0*/  @!P0 BRA `(.L_x_16) ;  /* 0x0000000000b88947 */ /* 0x000fec0003800000 */
[----:B------:R-:W1:Y:S01]  /*0fc0*/  LDC.64 R4, c[0x0][0xb18] ;  /* 0x0002c600ff047b82 */ /* 0x000e620000000a00 */
[----:B------:R-:W-:-:S07]  /*0fd0*/  ISETP.NE.AND P0, PT, R9, 0x1, PT ;  /* 0x000000010900780c */ /* 0x000fce0003f05270 */
[----:B------:R-:W2:Y:S08]  /*0fe0*/  LDC R10, c[0x0][0xb0c] ;  /* 0x0002c300ff0a7b82 */ /* 0x000eb00000000800 */
[----:B------:R-:W3:Y:S08]  /*0ff0*/  LDC R11, c[0x0][0x370] ;  /* 0x0000dc00ff0b7b82 */ /* 0x000ef00000000800 */
[----:B------:R-:W4:Y:S01]  /*1000*/  LDC R12, c[0x0][0x374] ;  /* 0x0000dd00ff0c7b82 */ /* 0x000f220000000800 */
[----:B-1----:R-:W-:-:S07]  /*1010*/  ISETP.NE.AND P1, PT, R4, 0x1, PT ;  /* 0x000000010400780c */ /* 0x002fce0003f25270 */
[----:B------:R-:W3:Y:S01]  /*1020*/  LDC.64 R6, c[0x0][0xb10] ;  /* 0x0002c400ff067b82 */ /* 0x000ee20000000a00 */
[----:B--2---:R-:W-:-:S07]  /*1030*/  ISETP.NE.AND P2, PT, R10, 0x1, PT ;  /* 0x000000010a00780c */ /* 0x004fce0003f45270 */
[----:B------:R-:W1:Y:S08]  /*1040*/  LDC R8, c[0x0][0xb20] ;  /* 0x0002c800ff087b82 */ /* 0x000e700000000800 */
[----:B------:R-:W2:Y:S01]  /*1050*/  LDC.64 R2, c[0x0][0xb28] ;  /* 0x0002ca00ff027b82 */ /* 0x000ea20000000a00 */
[----:B----4-:R-:W-:-:S04]  /*1060*/  IMAD.HI.U32 R13, R12, R5, RZ ;  /* 0x000000050c0d7227 */ /* 0x010fc800078e00ff */
[----:B------:R-:W-:-:S04]  /*1070*/  IMAD.HI.U32 R5, R63, R5, RZ ;  /* 0x000000053f057227 */ /* 0x000fc800078e00ff */
[----:B---3--:R-:W-:-:S04]  /*1080*/  IMAD.HI.U32 R14, R11, R6, RZ ;  /* 0x000000060b0e7227 */ /* 0x008fc800078e00ff */
[----:B------:R-:W-:Y:S01]  /*1090*/  IMAD.HI.U32 R16, R69, R6, RZ ;  /* 0x0000000645107227 */ /* 0x000fe200078e00ff */
[-C--:B------:R-:W-:Y:S02]  /*10a0*/  @P2 SHF.R.U32.HI R11, RZ, R7.reuse, R14 ;  /* 0x00000007ff0b2219 */ /* 0x080fe4000001160e */
[-C--:B-1----:R-:W-:Y:S02]  /*10b0*/  @P1 SHF.R.U32.HI R12, RZ, R8.reuse, R13 ;  /* 0x00000008ff0c1219 */ /* 0x082fe4000001160d */
[----:B------:R-:W-:Y:S02]  /*10c0*/  SHF.R.U32.HI R8, RZ, R8, R5 ;  /* 0x00000008ff087219 */ /* 0x000fe40000011605 */
[----:B------:R-:W-:Y:S02]  /*10d0*/  SHF.R.U32.HI R16, RZ, R7, R16 ;  /* 0x00000007ff107219 */ /* 0x000fe40000011610 */
[----:B------:R-:W-:Y:S01]  /*10e0*/  SEL R5, R63, R8, !P1 ;  /* 0x000000083f057207 */ /* 0x000fe20004800000 */
[----:B--2---:R-:W-:Y:S01]  /*10f0*/  IMAD.HI.U32 R14, R12, R2, RZ ;  /* 0x000000020c0e7227 */ /* 0x004fe200078e00ff */
[----:B------:R-:W-:-:S03]  /*1100*/  SEL R7, R69, R16, !P2 ;  /* 0x0000001045077207 */ /* 0x000fc60005000000 */
[----:B------:R-:W-:Y:S01]  /*1110*/  IMAD.HI.U32 R6, R11, R2, RZ ;  /* 0x000000020b067227 */ /* 0x000fe200078e00ff */
[----:B------:R-:W-:-:S04]  /*1120*/  @P0 SHF.R.U32.HI R12, RZ, R3, R14 ;  /* 0x00000003ff0c0219 */ /* 0x000fc8000001160e */
[----:B------:R-:W-:Y:S01]  /*1130*/  @P0 SHF.R.U32.HI R11, RZ, R3, R6 ;  /* 0x00000003ff0b0219 */ /* 0x000fe20000011606 */
[----:B------:R-:W-:-:S04]  /*1140*/  IMAD R12, R12, R9, RZ ;  /* 0x000000090c0c7224 */ /* 0x000fc800078e02ff */
[----:B------:R-:W-:Y:S01]  /*1150*/  IMAD R6, R11, R9, RZ ;  /* 0x000000090b067224 */ /* 0x000fe200078e02ff */
[----:B------:R-:W-:-:S04]  /*1160*/  ISETP.GE.AND P1, PT, R5, R12, PT ;  /* 0x0000000c0500720c */ /* 0x000fc80003f26270 */
[----:B------:R-:W-:Y:S01]  /*1170*/  ISETP.GE.OR P1, PT, R7, R6, P1 ;  /* 0x000000060700720c */ /* 0x000fe20000f26670 */
[----:B------:R-:W-:-:S05]  /*1180*/  IMAD.HI.U32 R6, R5, R2, RZ ;  /* 0x0000000205067227 */ /* 0x000fca00078e00ff */
[----:B------:R-:W-:-:S04]  /*1190*/  SHF.R.U32.HI R6, RZ, R3, R6 ;  /* 0x00000003ff067219 */ /* 0x000fc80000011606 */
[----:B------:R-:W-:-:S03]  /*11a0*/  SEL R6, R5, R6, !P0 ;  /* 0x0000000605067207 */ /* 0x000fc60004000000 */
[----:B------:R-:W-:Y:S01]  /*11b0*/  @!P1 IMAD.HI.U32 R8, R7, R2, RZ ;  /* 0x0000000207089227 */ /* 0x000fe200078e00ff */
[----:B------:R-:W-:-:S04]  /*11c0*/  IADD3 R2, PT, PT, -R6, RZ, RZ ;  /* 0x000000ff06027210 */ /* 0x000fc80007ffe1ff */
[----:B------:R-:W-:Y:S01]  /*11d0*/  @!P1 SHF.R.U32.HI R8, RZ, R3, R8 ;  /* 0x00000003ff089219 */ /* 0x000fe20000011608 */
[----:B------:R-:W-:-:S03]  /*11e0*/  IMAD R2, R9, R2, R5 ;  /* 0x0000000209027224 */ /* 0x000fc600078e0205 */
[----:B------:R-:W-:Y:S02]  /*11f0*/  @!P1 SEL R3, R7, R8, !P0 ;  /* 0x0000000807039207 */ /* 0x000fe40004000000 */
[----:B------:R-:W-:-:S03]  /*1200*/  IADD3 R8, PT, PT, -R5, RZ, RZ ;  /* 0x000000ff05087210 */ /* 0x000fc60007ffe1ff */
[--C-:B------:R-:W-:Y:S02]  /*1210*/  @!P1 IMAD.IADD R6, R6, 0x1, -R3.reuse ;  /* 0x0000000106069824 */ /* 0x100fe400078e0a03 */
[----:B------:R-:W-:Y:S01]  /*1220*/  @!P1 IMAD R3, R2, R11, R3 ;  /* 0x0000000b02039224 */ /* 0x000fe200078e0203 */
[----:B------:R-:W-:Y:S01]  /*1230*/  IADD3 R2, PT, PT, -R7, RZ, RZ ;  /* 0x000000ff07027210 */ /* 0x000fe20007ffe1ff */
[----:B------:R-:W-:Y:S02]  /*1240*/  @!P1 IMAD R5, R6, R9, R7 ;  /* 0x0000000906059224 */ /* 0x000fe400078e0207 */
[----:B------:R-:W-:Y:S02]  /*1250*/  IMAD R8, R4, R8, R63 ;  /* 0x0000000804087224 */ /* 0x000fe400078e023f */
[----:B------:R-:W-:Y:S02]  /*1260*/  @!P1 IMAD.MOV.U32 R7, RZ, RZ, R3 ;  /* 0x000000ffff079224 */ /* 0x000fe400078e0003 */
[----:B------:R-:W-:-:S02]  /*1270*/  IMAD R2, R10, R2, R69 ;  /* 0x000000020a027224 */ /* 0x000fc400078e0245 */
[----:B------:R-:W-:Y:S02]  /*1280*/  IMAD R63, R5, R4, R8 ;  /* 0x00000004053f7224 */ /* 0x000fe400078e0208 */
[----:B------:R-:W-:Y:S02]  /*1290*/  IMAD R69, R7, R10, R2 ;  /* 0x0000000a07457224 */ /* 0x000fe400078e0202 */
.L_x_16:
[----:B------:R-:W1:Y:S01]  /*12a0*/  LDCU UR4, c[0x0][0xb30] ;  /* 0x00016600ff0477ac */ /* 0x000e620008000800 */
[----:B------:R-:W2:Y:S08]  /*12b0*/  S2UR UR37, SR_CgaCtaId ;  /* 0x00000000002579c3 */ /* 0x000eb00000008800 */
[----:B------:R-:W3:Y:S01]  /*12c0*/  LDC R26, c[0x0][0xb24] ;  /* 0x0002c900ff1a7b82 */ /* 0x000ee20000000800 */
[----:B-1----:R-:W-:-:S09]  /*12d0*/  UISETP.NE.AND UP1, UPT, UR4, 0x1, UPT ;  /* 0x000000010400788c */ /* 0x002fd2000bf25270 */
[----:B--2---:R-:W-:Y:S05]  /*12e0*/  BRA.U UP1, `(.L_x_17) ;  /* 0x0000000101407547 */ /* 0x004fea000b800000 */
[----:B------:R-:W1:Y:S08]  /*12f0*/  LDC.64 R4, c[0x0][0xb10] ;  /* 0x0002c400ff047b82 */ /* 0x000e700000000a00 */
[----:B------:R-:W2:Y:S08]  /*1300*/  LDC.64 R2, c[0x0][0xb18] ;  /* 0x0002c600ff027b82 */ /* 0x000eb00000000a00 */
[----:B------:R-:W4:Y:S08]  /*1310*/  LDC R6, c[0x0][0xb20] ;  /* 0x0002c800ff067b82 */ /* 0x000f300000000800 */
[----:B------:R-:W3:Y:S01]  /*1320*/  LDC R8, c[0x0][0xb0c] ;  /* 0x0002c300ff087b82 */ /* 0x000ee20000000800 */
[----:B-1----:R-:W-:-:S05]  /*1330*/  IMAD.HI.U32 R4, R69, R4, RZ ;  /* 0x0000000445047227 */ /* 0x002fca00078e00ff */
[----:B------:R-:W-:Y:S01]  /*1340*/  SHF.R.U32.HI R4, RZ, R5, R4 ;  /* 0x00000005ff047219 */ /* 0x000fe20000011604 */
[----:B--2---:R-:W-:Y:S01]  /*1350*/  IMAD.HI.U32 R3, R63, R3, RZ ;  /* 0x000000033f037227 */ /* 0x004fe200078e00ff */
[----:B------:R-:W-:-:S04]  /*1360*/  ISETP.NE.AND P0, PT, R2, 0x1, PT ;  /* 0x000000010200780c */ /* 0x000fc80003f05270 */
[----:B----4-:R-:W-:-:S04]  /*1370*/  SHF.R.U32.HI R6, RZ, R6, R3 ;  /* 0x00000006ff067219 */ /* 0x010fc80000011603 */
[----:B------:R-:W-:Y:S02]  /*1380*/  SEL R3, R63, R6, !P0 ;  /* 0x000000063f037207 */ /* 0x000fe40004000000 */
[----:B---3--:R-:W-:-:S04]  /*1390*/  ISETP.NE.AND P1, PT, R8, 0x1, PT ;  /* 0x000000010800780c */ /* 0x008fc80003f25270 */
[----:B------:R-:W-:-:S05]  /*13a0*/  SEL R4, R69, R4, !P1 ;  /* 0x0000000445047207 */ /* 0x000fca0004800000 */
[----:B------:R-:W-:Y:S02]  /*13b0*/  IMAD.IADD R5, R3, 0x1, -R4 ;  /* 0x0000000103057824 */ /* 0x000fe400078e0a04 */
[----:B------:R-:W-:Y:S02]  /*13c0*/  IMAD.IADD R3, R4, 0x1, -R3 ;  /* 0x0000000104037824 */ /* 0x000fe400078e0a03 */
[----:B------:R-:W-:Y:S02]  /*13d0*/  IMAD R69, R5, R8, R69 ;  /* 0x0000000805457224 */ /* 0x000fe400078e0245 */
[----:B------:R-:W-:-:S07]  /*13e0*/  IMAD R63, R3, R2, R63 ;  /* 0x00000002033f7224 */ /* 0x000fce00078e023f */
.L_x_17:
[----:B------:R-:W-:Y:S01]  /*13f0*/  BAR.SYNC.DEFER_BLOCKING 0x0 ;  /* 0x0000000000007b1d */ /* 0x000fe20000010000 */
[----:B------:R-:W-:Y:S01]  /*1400*/  UISETP.NE.AND UP1, UPT, UR8, 0x2, UPT ;  /* 0x000000020800788c */ /* 0x000fe2000bf25270 */
[----:B------:R-:W-:Y:S02]  /*1410*/  ISETP.NE.OR P5, PT, R0, 0x2, !P5 ;  /* 0x000000020000780c */ /* 0x000fe40006fa5670 */
[----:B------:R-:W-:-:S06]  /*1420*/  LOP3.LUT R2, R86, 0x1f, RZ, 0xc0, !PT ;  /* 0x0000001f56027812 */ /* 0x000fcc00078ec0ff */
[----:B------:R-:W-:Y:S05]  /*1430*/  BRA.U UP1, `(.L_x_18) ;  /* 0x00000015016c7547 */ /* 0x000fea000b800000 */
[----:B------:R-:W1:Y:S01]  /*1440*/  LDCU UR13, c[0x0][0x38c] ;  /* 0x00007180ff0d77ac */ /* 0x000e620008000800 */
[----:B------:R-:W2:Y:S01]  /*1450*/  LDC R9, c[0x0][0x370] ;  /* 0x0000dc00ff097b82 */ /* 0x000ea20000000800 */
[----:B------:R-:W-:Y:S01]  /*1460*/  PLOP3.LUT P1, PT, PT, PT, UP2, 0x80, 0x8 ;  /* 0x000000000008781c */ /* 0x000fe20003f2f028 */
[----:B------:R-:W-:Y:S01]  /*1470*/  HFMA2 R12, -RZ, RZ, 0, 0 ;  /* 0x00000000ff0c7431 */ /* 0x000fe200000001ff */
[----:B------:R-:W-:Y:S01]  /*1480*/  ISETP.EQ.OR P4, PT, R2, RZ, P5 ;  /* 0x000000ff0200720c */ /* 0x000fe20002f82670 */
[----:B------:R-:W-:Y:S01]  /*1490*/  IMAD.MOV.U32 R15, RZ, RZ, 0x1 ;  /* 0x00000001ff0f7424 */ /* 0x000fe200078e00ff */
[----:B------:R-:W-:Y:S01]  /*14a0*/  PLOP3.LUT P1, PT, P1, PT, PT, 0x8, 0x80 ;  /* 0x000000000080781c */ /* 0x000fe20000f2e170 */
[----:B------:R-:W-:Y:S01]  /*14b0*/  IMAD.MOV.U32 R14, RZ, RZ, RZ ;  /* 0x000000ffff0e7224 */ /* 0x000fe200078e00ff */
[----:B------:R-:W-:Y:S01]  /*14c0*/  MOV R8, 0x1 ;  /* 0x0000000100087802 */ /* 0x000fe20000000f00 */
[----:B------:R-:W4:Y:S01]  /*14d0*/  LDC R0, c[0x0][0x374] ;  /* 0x0000dd00ff007b82 */ /* 0x000f220000000800 */
[----:B------:R-:W-:Y:S01]  /*14e0*/  IMAD.MOV.U32 R10, RZ, RZ, RZ ;  /* 0x000000ffff0a7224 */ /* 0x000fe200078e00ff */
[----:B------:R-:W2:Y:S01]  /*14f0*/  LDCU.64 UR22, c[0x0][0x348] ;  /* 0x00006900ff1677ac */ /* 0x000ea20008000a00 */
[----:B------:R-:W-:Y:S01]  /*1500*/  UMOV UR6, URZ ;  /* 0x000000ff00067c82 */ /* 0x000fe20008000000 */
[----:B-1----:R-:W-:-:S04]  /*1510*/  UIADD3 UR5, UPT, UPT, UR13, 0x7f, URZ ;  /* 0x0000007f0d057890 */ /* 0x002fc8000fffe0ff */
[----:B------:R-:W-:-:S04]  /*1520*/  USHF.R.S32.HI UR4, URZ, 0x1f, UR5 ;  /* 0x0000001fff047899 */ /* 0x000fc80008011405 */
[----:B------:R-:W-:-:S04]  /*1530*/  ULEA.HI UR4, UR4, UR5, URZ, 0x7 ;  /* 0x0000000504047291 */ /* 0x000fc8000f8f38ff */
[----:B------:R-:W-:Y:S02]  /*1540*/  USHF.R.S32.HI UR15, URZ, 0x7, UR4 ;  /* 0x00000007ff0f7899 */ /* 0x000fe40008011404 */
[----:B------:R-:W-:Y:S02]  /*1550*/  UIADD3 UR4, UPT, UPT, UR13, -0x1, URZ ;  /* 0xffffffff0d047890 */ /* 0x000fe4000fffe0ff */
[----:B------:R-:W-:Y:S02]  /*1560*/  UISETP.LT.U32.AND UP0, UPT, UR15, 0x9, UPT ;  /* 0x000000090f00788c */ /* 0x000fe4000bf01070 */
[----:B------:R-:W-:Y:S02]  /*1570*/  UISETP.GE.U32.AND UP1, UPT, UR4, -0xff, UPT ;  /* 0xffffff010400788c */ /* 0x000fe4000bf26070 */
[----:B------:R-:W-:Y:S02]  /*1580*/  USEL UR14, UR15, 0x9, UP0 ;  /* 0x000000090f0e7887 */ /* 0x000fe40008000000 */
[----:B------:R-:W-:-:S02]  /*1590*/  UIADD3 UR13, UPT, UPT, UR13, 0xfe, URZ ;  /* 0x000000fe0d0d7890 */ /* 0x000fc4000fffe0ff */
[----:B------:R-:W-:Y:S02]  /*15a0*/  UIADD3 UR5, UPT, UPT, UR14, -0x1, URZ ;  /* 0xffffffff0e057890 */ /* 0x000fe4000fffe0ff */
[----:B------:R-:W-:-:S03]  /*15b0*/  UIADD3 UR7, UPT, UPT, UR15, -UR14, URZ ;  /* 0x8000000e0f077290 */ /* 0x000fc6000fffe0ff */
[----:B------:R-:W-:-:S04]  /*15c0*/  @UP1 UIADD3 UR5, UPT, UPT, UR14, URZ, URZ ;  /* 0x000000ff0e051290 */ /* 0x000fc8000fffe0ff */
[----:B--2---:R-:W-:-:S12]  /*15d0*/  UIADD3 UR5, UPT, UPT, UR5, 0x1, URZ ;  /* 0x0000000105057890 */ /* 0x004fd8000fffe0ff */
.L_x_36:
[----:B------:R-:W-:Y:S01]  /*15e0*/  UISETP.NE.AND UP0, UPT, UR37, URZ, UPT ;  /* 0x000000ff2500728c */ /* 0x000fe2000bf05270 */
[----:B------:R-:W1:Y:S08]  /*15f0*/  S2UR UR37, SR_CgaCtaId ;  /* 0x00000000002579c3 */ /* 0x000e700000008800 */
[----:B------:R-:W-:Y:S05]  /*1600*/  BRA.U UP0, `(.L_x_19) ;  /* 0x0000000100347547 */ /* 0x000fea000b800000 */
[----:B------:R-:W2:Y:S01]  /*1610*/  S2R R2, SR_CgaCtaId ;  /* 0x0000000000027919 */ /* 0x000ea20000008800 */
[----:B------:R-:W-:-:S04]  /*1620*/  MOV R3, 0x400 ;  /* 0x0000040000037802 */ /* 0x000fc80000000f00 */
[----:B--2---:R-:W-:Y:S02]  /*1630*/  LEA R3, R2, R3, 0x18 ;  /* 0x0000000302037211 */ /* 0x004fe400078ec0ff */
[----:B------:R-:W-:-:S03]  /*1640*/  SHF.L.U32 R2, R8, 0x1f, RZ ;  /* 0x0000001f08027819 */ /* 0x000fc600000006ff */
[----:B------:R-:W-:-:S04]  /*1650*/  IMAD R3, R10, 0x8, R3 ;  /* 0x000000080a037824 */ /* 0x000fc800078e0203 */
[----:B------:R-:W2:Y:S02]  /*1660*/  SYNCS.PHASECHK.TRANS64.TRYWAIT P0, [R3+URZ+0x130], R2 ;  /* 0x00013002030075a7 */ /* 0x000ea400080011ff */
[----:B--2---:R-:W-:Y:S05]  /*1670*/  @!P0 BRA `(.L_x_20) ;  /* 0x0000005000348947 */ /* 0x004fea0003800000 */
.L_x_108:
[----:B------:R-:W-:Y:S01]  /*1680*/  VIADD R10, R10, 0x1 ;  /* 0x000000010a0a7836 */ /* 0x000fe20000000000 */
[----:B------:R2:W-:Y:S04]  /*1690*/  SYNCS.ARRIVE.TRANS64.A1T0 RZ, [R3+URZ+0x120], RZ ;  /* 0x000120ff03ff79a7 */ /* 0x0005e800081000ff */
[----:B------:R-:W-:-:S04]  /*16a0*/  ISETP.NE.AND P0, PT, R10, 0x2, PT ;  /* 0x000000020a00780c */ /* 0x000fc80003f05270 */
[----:B------:R-:W-:Y:S02]  /*16b0*/  SEL R10, R10, RZ, P0 ;  /* 0x000000ff0a0a7207 */ /* 0x000fe40000000000 */
[----:B--2---:R-:W-:-:S04]  /*16c0*/  SEL R3, RZ, 0x1, P0 ;  /* 0x00000001ff037807 */ /* 0x004fc80000000000 */
[----:B------:R-:W-:-:S07]  /*16d0*/  LOP3.LUT R8, R8, R3, RZ, 0x3c, !PT ;  /* 0x0000000308087212 */ /* 0x000fce00078e3cff */
.L_x_19:
[----:B------:R-:W-:Y:S01]  /*16e0*/  UMOV UR4, 0x400 ;  /* 0x0000040000047882 */ /* 0x000fe20000000000 */
[----:B------:R-:W-:Y:S01]  /*16f0*/  SHF.L.U32 R2, R15, 0x1f, RZ ;  /* 0x0000001f0f027819 */ /* 0x000fe200000006ff */
[----:B-1----:R-:W-:Y:S01]  /*1700*/  ULEA UR4, UR37, UR4, 0x18 ;  /* 0x0000000425047291 */ /* 0x002fe2000f8ec0ff */
[----:B------:R-:W-:Y:S01]  /*1710*/  R2UR UR35, R69 ;  /* 0x00000000452372ca */ /* 0x000fe200000e0000 */
[----:B------:R-:W-:Y:S01]  /*1720*/  UISETP.GE.U32.AND UP0, UPT, UR13, 0xff, UPT ;  /* 0x000000ff0d00788c */ /* 0x000fe2000bf06070 */
[----:B------:R-:W-:Y:S01]  /*1730*/  R2UR UR19, R63 ;  /* 0x000000003f1372ca */ /* 0x000fe200000e0000 */
[----:B------:R-:W-:Y:S01]  /*1740*/  ULEA UR8, UR6, UR4, 0x3 ;  /* 0x0000000406087291 */ /* 0x000fe2000f8e18ff */
[----:B------:R-:W-:-:S08]  /*1750*/  UMOV UR29, URZ ;  /* 0x000000ff001d7c82 */ /* 0x000fd00008000000 */
[----:B------:R1:W2:Y:S01]  /*1760*/  SYNCS.PHASECHK.TRANS64.TRYWAIT P0, [UR8+0x48], R2 ;  /* 0x00004802ff0075a7 */ /* 0x0002a20008001108 */
[----:B------:R-:W-:Y:S02]  /*1770*/  USHF.L.U32 UR35, UR35, 0x6, URZ ;  /* 0x0000000623237899 */ /* 0x000fe400080006ff */
[----:B------:R-:W-:Y:S01]  /*1780*/  USHF.L.U32 UR19, UR19, 0x5, URZ ;  /* 0x0000000513137899 */ /* 0x000fe200080006ff */
[----:B------:R-:W-:Y:S11]  /*1790*/  BRA.U !UP0, `(.L_x_21) ;  /* 0x0000000108d87547 */ /* 0x000ff6000b800000 */
[----:B------:R-:W-:Y:S01]  /*17a0*/  UMOV UR21, URZ ;  /* 0x000000ff00157c82 */ /* 0x000fe20008000000 */
[----:B------:R-:W-:-:S05]  /*17b0*/  UMOV UR42, UR6 ;  /* 0x00000006002a7c82 */ /* 0x000fca0008000000 */
.L_x_26:
[----:B-1----:R-:W-:Y:S01]  /*17c0*/  ULEA UR33, UR42, UR4, 0x3 ;  /* 0x000000042a217291 */ /* 0x002fe2000f8e18ff */
[----:B--2---:R-:W-:Y:S01]  /*17d0*/  @!P5 MOV R3, 0x6000 ;  /* 0x000060000003d802 */ /* 0x004fe20000000f00 */
[----:B--2---:R-:W-:Y:S10]  /*17e0*/  @P0 BRA `(.L_x_22) ;  /* 0x00000000000c0947 */ /* 0x004ff40003800000 */
[----:B------:R-:W-:-:S04]  /*17f0*/  SHF.L.U32 R5, R15, 0x1f, RZ ;  /* 0x0000001f0f057819 */ /* 0x000fc800000006ff */
[----:B------:R-:W2:Y:S02]  /*1800*/  SYNCS.PHASECHK.TRANS64.TRYWAIT P0, [UR33+0x48], R5 ;  /* 0x00004805ff0075a7 */ /* 0x000ea40008001121 */
[----:B--2---:R-:W-:Y:S05]  /*1810*/  @!P0 BRA `(.L_x_23) ;  /* 0x0000004c00e08947 */ /* 0x004fea0003800000 */
.L_x_22:
[----:B------:R2:W-:Y:S01]  /*1820*/  @!P5 SYNCS.ARRIVE.TRANS64 RZ, [UR33], R3 ;  /* 0x00000003ffffd9a7 */ /* 0x0005e20008000021 */
[----:B------:R-:W-:Y:S04]  /*1830*/  BSSY.RECONVERGENT B0, `(.L_x_24) ;  /* 0x0000003000007945 */ /* 0x000fe80003800200 */
[----:B------:R-:W-:Y:S05]  /*1840*/  @P4 BRA `(.L_x_25) ;  /* 0x0000000000044947 */ /* 0x000fea0003800000 */
[----:B------:R-:W-:Y:S05]  /*1850*/  BPT.TRAP 0x1 ;  /* 0x000000040000795c */ /* 0x000fea0000300000 */
.L_x_25:
[----:B------:R-:W-:Y:S05]  /*1860*/  BSYNC.RECONVERGENT B0 ;  /* 0x0000000000007941 */ /* 0x000fea0003800200 */
.L_x_24:
[----:B------:R-:W-:Y:S02]  /*1870*/  UIADD3 UR6, UPT, UPT, UR42, 0x1, URZ ;  /* 0x000000012a067890 */ /* 0x000fe4000fffe0ff */
[----:B------:R-:W-:Y:S02]  /*1880*/  ULEA UR24, UR42, UR4, 0xe ;  /* 0x000000042a187291 */ /* 0x000fe4000f8e70ff */
[----:B------:R-:W-:Y:S02]  /*1890*/  UISETP.NE.AND UP0, UPT, UR6, 0x9, UPT ;  /* 0x000000090600788c */ /* 0x000fe4000bf05270 */
[----:B------:R-:W-:Y:S02]  /*18a0*/  UIADD3 UR40, UP1, UPT, UR22, 0x80, URZ ;  /* 0x0000008016287890 */ /* 0x000fe4000ff3e0ff */
[----:B------:R-:W-:Y:S02]  /*18b0*/  USEL UR9, URZ, 0x1, UP0 ;  /* 0x00000001ff097887 */ /* 0x000fe40008000000 */
[----:B------:R-:W-:-:S02]  /*18c0*/  USEL UR6, UR6, URZ, UP0 ;  /* 0x000000ff06067287 */ /* 0x000fc40008000000 */
[----:B------:R-:W-:Y:S02]  /*18d0*/  USHF.L.U32 UR34, UR21, 0x7, URZ ;  /* 0x0000000715227899 */ /* 0x000fe400080006ff */
[----:B------:R-:W-:Y:S01]  /*18e0*/  ULEA UR8, UR6, UR4, 0x3 ;  /* 0x0000000406087291 */ /* 0x000fe2000f8e18ff */
[----:B------:R-:W-:Y:S01]  /*18f0*/  LOP3.LUT R15, R15, UR9, RZ, 0x3c, !PT ;  /* 0x000000090f0f7c12 */ /* 0x000fe2000f8e3cff */
[----:B------:R-:W-:Y:S02]  /*1900*/  UIADD3 UR38, UP0, UPT, UR22, 0x180, URZ ;  /* 0x0000018016267890 */ /* 0x000fe4000ff1e0ff */
[----:B------:R-:W-:Y:S01]  /*1910*/  UIADD3.X UR41, UPT, UPT, URZ, UR23, URZ, UP1, !UPT ;  /* 0x00000017ff297290 */ /* 0x000fe20008ffe4ff */
[----:B-1----:R-:W-:Y:S01]  /*1920*/  SHF.L.U32 R2, R15, 0x1f, RZ ;  /* 0x0000001f0f027819 */ /* 0x002fe200000006ff */
[----:B------:R-:W-:Y:S02]  /*1930*/  UIADD3 UR32, UPT, UPT, UR24, 0x2400, URZ ;  /* 0x0000240018207890 */ /* 0x000fe4000fffe0ff */
[----:B------:R-:W-:Y:S01]  /*1940*/  UIADD3 UR26, UPT, UPT, UR34, 0x40, URZ ;  /* 0x00000040221a7890 */ /* 0x000fe2000fffe0ff */
[----:B------:R1:W1:Y:S01]  /*1950*/  SYNCS.PHASECHK.TRANS64.TRYWAIT P0, [UR8+0x48], R2 ;  /* 0x00004802ff0075a7 */ /* 0x0002620008001108 */
[----:B------:R-:W-:-:S02]  /*1960*/  ULEA UR8, UR42, UR4, 0xd ;  /* 0x000000042a087291 */ /* 0x000fc4000f8e68ff */
[----:B------:R-:W-:Y:S02]  /*1970*/  UIADD3 UR24, UPT, UPT, UR24, 0x4400, URZ ;  /* 0x0000440018187890 */ /* 0x000fe4000fffe0ff */
[----:B------:R-:W-:Y:S02]  /*1980*/  UIADD3.X UR39, UPT, UPT, URZ, UR23, URZ, UP0, !UPT ;  /* 0x00000017ff277290 */ /* 0x000fe400087fe4ff */
[----:B------:R-:W-:Y:S02]  /*1990*/  UIADD3 UR16, UPT, UPT, UR8, 0x26400, URZ ;  /* 0x0002640008107890 */ /* 0x000fe4000fffe0ff */
[----:B------:R-:W-:Y:S01]  /*19a0*/  UIADD3 UR8, UPT, UPT, UR8, 0x27400, URZ ;  /* 0x0002740008087890 */ /* 0x000fe2000fffe0ff */
[----:B------:R-:W-:Y:S01]  /*19b0*/  UMOV UR30, 0x0 ;  /* 0x00000000001e7882 */ /* 0x000fe20000000000 */
[----:B------:R-:W-:Y:S01]  /*19c0*/  UMOV UR31, 0x10000000 ;  /* 0x10000000001f7882 */ /* 0x000fe20000000000 */
[----:B------:R-:W-:Y:S01]  /*19d0*/  UMOV UR25, UR33 ;  /* 0x0000002100197c82 */ /* 0x000fe20008000000 */
[----:B------:R-:W-:Y:S01]  /*19e0*/  UMOV UR27, UR35 ;  /* 0x00000023001b7c82 */ /* 0x000fe20008000000 */
[----:B------:R-:W-:Y:S01]  /*19f0*/  UMOV UR28, UR36 ;  /* 0x00000024001c7c82 */ /* 0x000fe20008000000 */
[----:B------:R-:W-:Y:S01]  /*1a00*/  UMOV UR17, UR33 ;  /* 0x0000002100117c82 */ /* 0x000fe20008000000 */
[----:B------:R-:W-:Y:S01]  /*1a10*/  UMOV UR20, UR36 ;  /* 0x0000002400147c82 */ /* 0x000fe20008000000 */
[----:B------:R-:W-:Y:S01]  /*1a20*/  UMOV UR18, UR34 ;  /* 0x0000002200127c82 */ /* 0x000fe20008000000 */
[----:B------:R1:W-:Y:S01]  /*1a30*/  UTMALDG.3D [UR32], [UR40], desc[UR30] ;  /* 0x00001e20280075b4 */ /* 0x0003e20008011000 */
[----:B------:R-:W-:Y:S01]  /*1a40*/  UMOV UR11, UR19 ;  /* 0x00000013000b7c82 */ /* 0x000fe20008000000 */
[----:B------:R-:W-:Y:S01]  /*1a50*/  UMOV UR12, UR36 ;  /* 0x00000024000c7c82 */ /* 0x000fe20008000000 */
[----:B------:R-:W-:Y:S01]  /*1a60*/  UMOV UR9, UR33 ;  /* 0x0000002100097c82 */ /* 0x000fe20008000000 */
[----:B------:R-:W-:Y:S01]  /*1a70*/  UMOV UR10, UR26 ;  /* 0x0000001a000a7c82 */ /* 0x000fe20008000000 */
[----:B------:R-:W-:Y:S01]  /*1a80*/  UIADD3 UR21, UPT, UPT, UR21, 0x1, URZ ;  /* 0x0000000115157890 */ /* 0x000fe2000fffe0ff */
[----:B------:R-:W-:Y:S01]  /*1a90*/  UMOV UR29, UR5 ;  /* 0x00000005001d7c82 */ /* 0x000fe20008000000 */
[----:B------:R1:W-:Y:S02]  /*1aa0*/  UTMALDG.3D [UR24], [UR40], desc[UR30] ;  /* 0x00001e18280075b4 */ /* 0x0003e40008011000 */
[----:B------:R-:W-:Y:S01]  /*1ab0*/  UISETP.NE.AND UP0, UPT, UR21, UR5, UPT ;  /* 0x000000051500728c */ /* 0x000fe2000bf05270 */
[----:B------:R-:W-:Y:S01]  /*1ac0*/  UMOV UR42, UR6 ;  /* 0x00000006002a7c82 */ /* 0x000fe20008000000 */
[----:B------:R1:W-:Y:S01]  /*1ad0*/  UTMALDG.3D [UR16], [UR38], desc[UR30] ;  /* 0x00001e10260075b4 */ /* 0x0003e20008011000 */
[----:B------:R1:W-:Y:S06]  /*1ae0*/  UTMALDG.3D [UR8], [UR38], desc[UR30] ;  /* 0x00001e08260075b4 */ /* 0x0003ec0008011000 */
[----:B------:R-:W-:Y:S05]  /*1af0*/  BRA.U UP0, `(.L_x_26) ;  /* 0xfffffffd00307547 */ /* 0x000fea000b83ffff */
.L_x_21:
[----:B-1----:R-:W-:Y:S01]  /*1b00*/  ULEA UR8, UR6, UR4, 0x3 ;  /* 0x0000000406087291 */ /* 0x002fe2000f8e18ff */
[----:B------:R-:W-:Y:S01]  /*1b10*/  SHF.L.U32 R2, R15, 0x1f, RZ ;  /* 0x0000001f0f027819 */ /* 0x000fe200000006ff */
[----:B------:R-:W-:Y:S01]  /*1b20*/  @!P1 SYNCS.ARRIVE.TRANS64.A1T0 RZ, [UR4+0xb8], RZ ;  /* 0x0000b8ffffff99a7 */ /* 0x000fe20008100004 */
[----:B------:R-:W-:-:S06]  /*1b30*/  UISETP.GT.AND UP0, UPT, UR15, UR14, UPT ;  /* 0x0000000e0f00728c */ /* 0x000fcc000bf04270 */
[----:B--2---:R1:W2:Y:S03]  /*1b40*/  SYNCS.PHASECHK.TRANS64.TRYWAIT P0, [UR8+0x48], R2 ;  /* 0x00004802ff0075a7 */ /* 0x0042a60008001108 */
[----:B------:R-:W-:Y:S05]  /*1b50*/  BRA.U !UP0, `(.L_x_27) ;  /* 0x0000000108d47547 */ /* 0x000fea000b800000 */
[----:B------:R-:W-:Y:S01]  /*1b60*/  UIADD3 UR21, UPT, UPT, UR7, UR29, URZ ;  /* 0x0000001d07157290 */ /* 0x000fe2000fffe0ff */
[----:B------:R-:W-:-:S11]  /*1b70*/  UMOV UR42, UR6 ;  /* 0x00000006002a7c82 */ /* 0x000fd60008000000 */
.L_x_32:
[----:B-1----:R-:W-:Y:S01]  /*1b80*/  ULEA UR33, UR42, UR4, 0x3 ;  /* 0x000000042a217291 */ /* 0x002fe2000f8e18ff */
[----:B--2---:R-:W-:Y:S01]  /*1b90*/  @!P5 MOV R3, 0x6000 ;  /* 0x000060000003d802 */ /* 0x004fe20000000f00 */
[----:B--2---:R-:W-:Y:S10]  /*1ba0*/  @P0 BRA `(.L_x_28) ;  /* 0x00000000000c0947 */ /* 0x004ff40003800000 */
[----:B------:R-:W-:-:S04]  /*1bb0*/  SHF.L.U32 R5, R15, 0x1f, RZ ;  /* 0x0000001f0f057819 */ /* 0x000fc800000006ff */
[----:B------:R-:W2:Y:S02]  /*1bc0*/  SYNCS.PHASECHK.TRANS64.TRYWAIT P0, [UR33+0x48], R5 ;  /* 0x00004805ff0075a7 */ /* 0x000ea40008001121 */
[----:B--2---:R-:W-:Y:S05]  /*1bd0*/  @!P0 BRA `(.L_x_29) ;  /* 0x0000004c00088947 */ /* 0x004fea0003800000 */
.L_x_28:
[----:B------:R2:W-:Y:S01]  /*1be0*/  @!P5 SYNCS.ARRIVE.TRANS64 RZ, [UR33], R3 ;  /* 0x00000003ffffd9a7 */ /* 0x0005e20008000021 */
[----:B------:R-:W-:Y:S04]  /*1bf0*/  BSSY.RECONVERGENT B0, `(.L_x_30) ;  /* 0x0000003000007945 */ /* 0x000fe80003800200 */
[----:B------:R-:W-:Y:S05]  /*1c00*/  @P4 BRA `(.L_x_31) ;  /* 0x0000000000044947 */ /* 0x000fea0003800000 */
[----:B------:R-:W-:Y:S05]  /*1c10*/  BPT.TRAP 0x1 ;  /* 0x000000040000795c */ /* 0x000fea0000300000 */
.L_x_31:
[----:B------:R-:W-:Y:S05]  /*1c20*/  BSYNC.RECONVERGENT B0 ;  /* 0x0000000000007941 */ /* 0x000fea0003800200 */
.L_x_30:
        /* <DEDUP_REMOVED lines=32> */
[----:B------:R-:W-:Y:S01]  /*1e30*/  UMOV UR10, UR26 ;  /* 0x0000001a000a7c82 */ /* 0x000fe20008000000 */
[----:B------:R-:W-:Y:S01]  /*1e40*/  UIADD3 UR29, UPT, UPT, UR29, 0x1, URZ ;  /* 0x000000011d1d7890 */ /* 0x000fe2000fffe0ff */
[----:B------:R1:W-:Y:S01]  /*1e50*/  UTMALDG.3D [UR24], [UR40], desc[UR30] ;  /* 0x00001e18280075b4 */ /* 0x0003e20008011000 */
[----:B------:R-:W-:-:S02]  /*1e60*/  UMOV UR42, UR6 ;  /* 0x00000006002a7c82 */ /* 0x000fc40008000000 */
[----:B------:R-:W-:Y:S01]  /*1e70*/  UISETP.NE.AND UP0, UPT, UR29, UR21, UPT ;  /* 0x000000151d00728c */ /* 0x000fe2000bf05270 */
[----:B------:R1:W-:Y:S01]  /*1e80*/  UTMALDG.3D [UR16], [UR38], desc[UR30] ;  /* 0x00001e10260075b4 */ /* 0x0003e20008011000 */
[----:B------:R1:W-:Y:S07]  /*1e90*/  UTMALDG.3D [UR8], [UR38], desc[UR30] ;  /* 0x00001e08260075b4 */ /* 0x0003ee0008011000 */
[----:B------:R-:W-:Y:S05]  /*1ea0*/  BRA.U UP0, `(.L_x_32) ;  /* 0xfffffffd00347547 */ /* 0x000fea000b83ffff */
.L_x_27:
[----:B-1----:R-:W-:Y:S01]  /*1eb0*/  LEA R2, R14, UR4, 0x3 ;  /* 0x000000040e027c11 */ /* 0x002fe2000f8e18ff */
[----:B------:R-:W-:Y:S01]  /*1ec0*/  NOP ;  /* 0x0000000000007918 */ /* 0x000fe20000000000 */
[----:B--2---:R-:W-:Y:S02]  /*1ed0*/  SHF.L.U32 R3, R12, 0x1f, RZ ;  /* 0x0000001f0c037819 */ /* 0x004fe400000006ff */
[----:B------:R-:W-:Y:S02]  /*1ee0*/  LEA R4, R14, UR4, 0x4 ;  /* 0x000000040e047c11 */ /* 0x000fe4000f8e20ff */
[----:B------:R-:W1:Y:S02]  /*1ef0*/  SYNCS.PHASECHK.TRANS64.TRYWAIT P0, [R2+URZ+0xc0], R3 ;  /* 0x0000c003020075a7 */ /* 0x000e6400080011ff */
[----:B-1----:R-:W-:Y:S05]  /*1f00*/  @!P0 BRA `(.L_x_33) ;  /* 0x0000004800548947 */ /* 0x002fea0003800000 */
.L_x_111:
[----:B------:R-:W2:Y:S01]  /*1f10*/  LDS.128 R4, [R4+0x150] ;  /* 0x0001500004047984 */ /* 0x000ea20000000c00 */
[----:B---3--:R-:W-:Y:S01]  /*1f20*/  ISETP.GE.AND P0, PT, R26, 0x1, PT ;  /* 0x000000011a00780c */ /* 0x008fe20003f06270 */
[----:B-1----:R-:W-:Y:S01]  /*1f30*/  VIADD R2, R2, 0xd0 ;  /* 0x000000d002027836 */ /* 0x002fe20000000000 */
[----:B------:R-:W-:Y:S01]  /*1f40*/  @!PT LDS RZ, [RZ] ;  /* 0x00000000fffff984 */ /* 0x000fe20000000800 */
[----:B------:R-:W-:Y:S01]  /*1f50*/  @!PT LDS RZ, [RZ] ;  /* 0x00000000fffff984 */ /* 0x000fe20000000800 */
[----:B------:R-:W-:Y:S01]  /*1f60*/  @!PT LDS RZ, [RZ] ;  /* 0x00000000fffff984 */ /* 0x000fe20000000800 */
[----:B------:R-:W-:Y:S01]  /*1f70*/  @!PT LDS RZ, [RZ] ;  /* 0x00000000fffff984 */ /* 0x000fe20000000800 */
[----:B------:R1:W-:Y:S06]  /*1f80*/  MEMBAR.ALL.CTA ;  /* 0x0000000000007992 */ /* 0x0003ec0000008000 */
[----:B-1----:R-:W1:Y:S01]  /*1f90*/  FENCE.VIEW.ASYNC.S ;  /* 0x00000000000073c6 */ /* 0x002e620000000000 */
[----:B------:R-:W-:-:S04]  /*1fa0*/  PRMT R2, RZ, 0x654, R2 ;  /* 0x00000654ff027816 */ /* 0x000fc80000000002 */
[----:B-1----:R1:W-:Y:S01]  /*1fb0*/  SYNCS.ARRIVE.TRANS64.RED.A1T0 RZ, [R2+URZ], RZ ;  /* 0x000000ff02ff79a7 */ /* 0x0023e200081004ff */
[----:B--2---:R-:W-:-:S13]  /*1fc0*/  LOP3.LUT P2, RZ, R6, 0x1, RZ, 0xc0, !PT ;  /* 0x0000000106ff7812 */ /* 0x004fda000784c0ff */
[----:B------:R-:W-:Y:S01]  /*1fd0*/  @P2 SHF.R.U32.HI R3, RZ, 0x10, R5 ;  /* 0x00000010ff032819 */ /* 0x000fe20000011605 */
[----:B------:R-:W-:Y:S01]  /*1fe0*/  VOTEU.ANY UP0, P2 ;  /* 0x0000000000ff7886 */ /* 0x000fe20001000100 */
[----:B------:R-:W-:Y:S02]  /*1ff0*/  @P2 MOV R13, R4 ;  /* 0x00000004000d2202 */ /* 0x000fe40000000f00 */
[----:B------:R-:W-:Y:S02]  /*2000*/  @P2 R2UR.BROADCAST UR8, R3 ;  /* 0x00000000030822ca */ /* 0x000fe400008e0000 */
[----:B------:R-:W-:-:S11]  /*2010*/  @P2 LOP3.LUT R11, R5, 0xffff, RZ, 0xc0, !PT ;  /* 0x0000ffff050b2812 */ /* 0x000fd600078ec0ff */
[----:B------:R-:W-:Y:S01]  /*2020*/  @UP0 UMOV UR36, UR8 ;  /* 0x0000000800240c82 */ /* 0x000fe20008000000 */
[----:B-1----:R-:W-:Y:S05]  /*2030*/  @!P0 BRA `(.L_x_34) ;  /* 0x0000000000b88947 */ /* 0x002fea0003800000 */
[----:B------:R-:W4:Y:S01]  /*2040*/  LDC.64 R4, c[0x0][0xb18] ;  /* 0x0002c600ff047b82 */ /* 0x000f220000000a00 */
[----:B------:R-:W-:-:S07]  /*2050*/  ISETP.NE.AND P3, PT, R26, 0x1, PT ;  /* 0x000000011a00780c */ /* 0x000fce0003f65270 */
[----:B------:R-:W1:Y:S08]  /*2060*/  LDC.64 R6, c[0x0][0xb10] ;  /* 0x0002c400ff067b82 */ /* 0x000e700000000a00 */
[----:B------:R-:W2:Y:S08]  /*2070*/  LDC R16, c[0x0][0xb20] ;  /* 0x0002c800ff107b82 */ /* 0x000eb00000000800 */
[----:B------:R-:W3:Y:S01]  /*2080*/  LDC R18, c[0x0][0xb0c] ;  /* 0x0002c300ff127b82 */ /* 0x000ee20000000800 */
[----:B----4-:R-:W-:Y:S01]  /*2090*/  IMAD.HI.U32 R17, R0, R5, RZ ;  /* 0x0000000500117227 */ /* 0x010fe200078e00ff */
[----:B------:R-:W-:-:S03]  /*20a0*/  ISETP.NE.AND P0, PT, R4, 0x1, PT ;  /* 0x000000010400780c */ /* 0x000fc60003f05270 */
[----:B------:R-:W-:-:S03]  /*20b0*/  IMAD.HI.U32 R5, R11, R5, RZ ;  /* 0x000000050b057227 */ /* 0x000fc600078e00ff */
[----:B------:R-:W4:Y:S01]  /*20c0*/  LDC.64 R2, c[0x0][0xb28] ;  /* 0x0002ca00ff027b82 */ /* 0x000f220000000a00 */
[----:B-1----:R-:W-:-:S04]  /*20d0*/  IMAD.HI.U32 R20, R9, R6, RZ ;  /* 0x0000000609147227 */ /* 0x002fc800078e00ff */
[----:B------:R-:W-:Y:S01]  /*20e0*/  IMAD.HI.U32 R22, R13, R6, RZ ;  /* 0x000000060d167227 */ /* 0x000fe200078e00ff */
[----:B------:R-:W-:Y:S02]  /*20f0*/  SHF.R.U32.HI R20, RZ, R7, R20 ;  /* 0x00000007ff147219 */ /* 0x000fe40000011614 */
[-C--:B--2---:R-:W-:Y:S02]  /*2100*/  SHF.R.U32.HI R17, RZ, R16.reuse, R17 ;  /* 0x00000010ff117219 */ /* 0x084fe40000011611 */
[----:B------:R-:W-:Y:S02]  /*2110*/  SHF.R.U32.HI R16, RZ, R16, R5 ;  /* 0x00000010ff107219 */ /* 0x000fe40000011605 */
[----:B------:R-:W-:Y:S02]  /*2120*/  SEL R17, R0, R17, !P0 ;  /* 0x0000001100117207 */ /* 0x000fe40004000000 */
[----:B------:R-:W-:Y:S02]  /*2130*/  SHF.R.U32.HI R22, RZ, R7, R22 ;  /* 0x00000007ff167219 */ /* 0x000fe40000011616 */
[----:B---3--:R-:W-:-:S02]  /*2140*/  ISETP.NE.AND P1, PT, R18, 0x1, PT ;  /* 0x000000011200780c */ /* 0x008fc40003f25270 */
[----:B------:R-:W-:Y:S02]  /*2150*/  SEL R5, R11, R16, !P0 ;  /* 0x000000100b057207 */ /* 0x000fe40004000000 */
[----:B------:R-:W-:Y:S02]  /*2160*/  SEL R19, R9, R20, !P1 ;  /* 0x0000001409137207 */ /* 0x000fe40004800000 */
[----:B------:R-:W-:Y:S01]  /*2170*/  SEL R7, R13, R22, !P1 ;  /* 0x000000160d077207 */ /* 0x000fe20004800000 */
[----:B----4-:R-:W-:-:S04]  /*2180*/  IMAD.HI.U32 R20, R17, R2, RZ ;  /* 0x0000000211147227 */ /* 0x010fc800078e00ff */
        /* <DEDUP_REMOVED lines=10> */
[----:B------:R-:W-:-:S04]  /*2230*/  @!P0 IMAD.HI.U32 R16, R7, R2, RZ ;  /* 0x0000000207108227 */ /* 0x000fc800078e00ff */
[----:B------:R-:W-:Y:S01]  /*2240*/  IMAD.MOV R2, RZ, RZ, -R6 ;  /* 0x000000ffff027224 */ /* 0x000fe200078e0a06 */
[----:B------:R-:W-:-:S03]  /*2250*/  @!P0 SHF.R.U32.HI R16, RZ, R3, R16 ;  /* 0x00000003ff108219 */ /* 0x000fc60000011610 */
[----:B------:R-:W-:Y:S01]  /*2260*/  IMAD R2, R26, R2, R5 ;  /* 0x000000021a027224 */ /* 0x000fe200078e0205 */
        /* <DEDUP_REMOVED lines=11> */
.L_x_34:
[----:B------:R-:W1:Y:S02]  /*2320*/  LDCU UR8, c[0x0][0xb30] ;  /* 0x00016600ff0877ac */ /* 0x000e640008000800 */
[----:B-1----:R-:W-:-:S09]  /*2330*/  UISETP.NE.AND UP0, UPT, UR8, 0x1, UPT ;  /* 0x000000010800788c */ /* 0x002fd2000bf05270 */
[----:B------:R-:W-:Y:S05]  /*2340*/  BRA.U UP0, `(.L_x_35) ;  /* 0x0000000100407547 */ /* 0x000fea000b800000 */
[----:B------:R-:W1:Y:S08]  /*2350*/  LDC.64 R4, c[0x0][0xb10] ;  /* 0x0002c400ff047b82 */ /* 0x000e700000000a00 */
[----:B------:R-:W2:Y:S08]  /*2360*/  LDC.64 R2, c[0x0][0xb18] ;  /* 0x0002c600ff027b82 */ /* 0x000eb00000000a00 */
[----:B------:R-:W3:Y:S08]  /*2370*/  LDC R6, c[0x0][0xb20] ;  /* 0x0002c800ff067b82 */ /* 0x000ef00000000800 */
[----:B------:R-:W4:Y:S01]  /*2380*/  LDC R16, c[0x0][0xb0c] ;  /* 0x0002c300ff107b82 */ /* 0x000f220000000800 */
[----:B-1----:R-:W-:-:S05]  /*2390*/  IMAD.HI.U32 R4, R13, R4, RZ ;  /* 0x000000040d047227 */ /* 0x002fca00078e00ff */
[----:B------:R-:W-:Y:S01]  /*23a0*/  SHF.R.U32.HI R4, RZ, R5, R4 ;  /* 0x00000005ff047219 */ /* 0x000fe20000011604 */
[----:B--2---:R-:W-:Y:S01]  /*23b0*/  IMAD.HI.U32 R3, R11, R3, RZ ;  /* 0x000000030b037227 */ /* 0x004fe200078e00ff */
[----:B------:R-:W-:-:S04]  /*23c0*/  ISETP.NE.AND P0, PT, R2, 0x1, PT ;  /* 0x000000010200780c */ /* 0x000fc80003f05270 */
[----:B---3--:R-:W-:-:S04]  /*23d0*/  SHF.R.U32.HI R6, RZ, R6, R3 ;  /* 0x00000006ff067219 */ /* 0x008fc80000011603 */
[----:B------:R-:W-:Y:S02]  /*23e0*/  SEL R3, R11, R6, !P0 ;  /* 0x000000060b037207 */ /* 0x000fe40004000000 */
[----:B----4-:R-:W-:-:S04]  /*23f0*/  ISETP.NE.AND P1, PT, R16, 0x1, PT ;  /* 0x000000011000780c */ /* 0x010fc80003f25270 */
[----:B------:R-:W-:-:S05]  /*2400*/  SEL R4, R13, R4, !P1 ;  /* 0x000000040d047207 */ /* 0x000fca0004800000 */
[----:B------:R-:W-:Y:S02]  /*2410*/  IMAD.IADD R5, R3, 0x1, -R4 ;  /* 0x0000000103057824 */ /* 0x000fe400078e0a04 */
[----:B------:R-:W-:Y:S02]  /*2420*/  IMAD.IADD R3, R4, 0x1, -R3 ;  /* 0x0000000104037824 */ /* 0x000fe400078e0a03 */
[----:B------:R-:W-:Y:S02]  /*2430*/  IMAD R13, R5, R16, R13 ;  /* 0x00000010050d7224 */ /* 0x000fe400078e020d */
[----:B------:R-:W-:-:S07]  /*2440*/  IMAD R11, R3, R2, R11 ;  /* 0x00000002030b7224 */ /* 0x000fce00078e020b */
.L_x_35:
[----:B------:R-:W-:Y:S01]  /*2450*/  VIADD R14, R14, 0x1 ;  /* 0x000000010e0e7836 */ /* 0x000fe20000000000 */
[----:B------:R-:W-:Y:S01]  /*2460*/  PLOP3.LUT P1, PT, PT, PT, PT, 0x80, 0x8 ;  /* 0x000000000008781c */ /* 0x000fe20003f2f070 */
[----:B------:R-:W-:Y:S02]  /*2470*/  IMAD.IADD R69, R13, 0x1, R68 ;  /* 0x000000010d457824 */ /* 0x000fe400078e0244 */
[----:B------:R-:W-:Y:S01]  /*2480*/  IMAD.IADD R63, R11, 0x1, R62 ;  /* 0x000000010b3f7824 */ /* 0x000fe200078e023e */
[----:B------:R-:W-:-:S04]  /*2490*/  ISETP.NE.AND P0, PT, R14, 0x2, PT ;  /* 0x000000020e00780c */ /* 0x000fc80003f05270 */
[----:B------:R-:W-:Y:S02]  /*24a0*/  SEL R3, RZ, 0x1, P0 ;  /* 0x00000001ff037807 */ /* 0x000fe40000000000 */
[----:B------:R-:W-:Y:S02]  /*24b0*/  SEL R14, R14, RZ, P0 ;  /* 0x000000ff0e0e7207 */ /* 0x000fe40000000000 */
[----:B------:R-:W-:Y:S01]  /*24c0*/  LOP3.LUT R12, R12, R3, RZ, 0x3c, !PT ;  /* 0x000000030c0c7212 */ /* 0x000fe200078e3cff */
[----:B------:R-:W-:Y:S06]  /*24d0*/  @P2 BRA `(.L_x_36) ;  /* 0xfffffff000402947 */ /* 0x000fec000383ffff */
[----:B------:R-:W-:Y:S01]  /*24e0*/  UIADD3 UR4, UPT, UPT, UR4, 0x48, URZ ;  /* 0x0000004804047890 */ /* 0x000fe2000fffe0ff */
[----:B------:R-:W-:-:S03]  /*24f0*/  SHF.L.U32 R3, R15, 0x1f, RZ ;  /* 0x0000001f0f037819 */ /* 0x000fc600000006ff */
[----:B------:R-:W-:-:S09]  /*2500*/  ULEA UR5, UR6, UR4, 0x3 ;  /* 0x0000000406057291 */ /* 0x000fd2000f8e18ff */
[----:B------:R-:W1:Y:S02]  /*2510*/  SYNCS.PHASECHK.TRANS64.TRYWAIT P0, [UR5], R3 ;  /* 0x00000003ff0075a7 */ /* 0x000e640008001105 */
[----:B-1----:R-:W-:Y:S05]  /*2520*/  @!P0 BRA `(.L_x_37) ;  /* 0x0000004000e08947 */ /* 0x002fea0003800000 */
.L_x_113:
[----:B------:R-:W-:-:S04]  /*2530*/  UIADD3 UR6, UPT, UPT, UR6, 0x1, URZ ;  /* 0x0000000106067890 */ /* 0x000fc8000fffe0ff */
[----:B------:R-:W-:-:S04]  /*2540*/  UISETP.NE.AND UP0, UPT, UR6, 0x9, UPT ;  /* 0x000000090600788c */ /* 0x000fc8000bf05270 */
[----:B------:R-:W-:Y:S02]  /*2550*/  USEL UR7, URZ, 0x1, UP0 ;  /* 0x00000001ff077887 */ /* 0x000fe40008000000 */
[----:B------:R-:W-:-:S04]  /*2560*/  USEL UR6, UR6, URZ, UP0 ;  /* 0x000000ff06067287 */ /* 0x000fc80008000000 */
[----:B------:R-:W-:Y:S01]  /*2570*/  ULEA UR5, UR6, UR4, 0x3 ;  /* 0x0000000406057291 */ /* 0x000fe2000f8e18ff */
[----:B------:R-:W-:-:S04]  /*2580*/  LOP3.LUT R2, R15, UR7, RZ, 0x3c, !PT ;  /* 0x000000070f027c12 */ /* 0x000fc8000f8e3cff */
[----:B-1----:R-:W-:-:S04]  /*2590*/  SHF.L.U32 R3, R2, 0x1f, RZ ;  /* 0x0000001f02037819 */ /* 0x002fc800000006ff */
[----:B------:R-:W1:Y:S02]  /*25a0*/  SYNCS.PHASECHK.TRANS64.TRYWAIT P0, [UR5], R3 ;  /* 0x00000003ff0075a7 */ /* 0x000e640008001105 */
[----:B-1----:R-:W-:Y:S05]  /*25b0*/  @!P0 BRA `(.L_x_38) ;  /* 0x0000004000d48947 */ /* 0x002fea0003800000 */
.L_x_115:
        /* <DEDUP_REMOVED lines=9> */
.L_x_117:
        /* <DEDUP_REMOVED lines=9> */
.L_x_119:
        /* <DEDUP_REMOVED lines=9> */
.L_x_121:
        /* <DEDUP_REMOVED lines=9> */
.L_x_123:
        /* <DEDUP_REMOVED lines=9> */
.L_x_125:
        /* <DEDUP_REMOVED lines=9> */
.L_x_127:
[----:B------:R-:W-:-:S04]  /*2920*/  UIADD3 UR6, UPT, UPT, UR6, 0x1, URZ ;  /* 0x0000000106067890 */ /* 0x000fc8000fffe0ff */
[----:B------:R-:W-:-:S04]  /*2930*/  UISETP.NE.AND UP0, UPT, UR6, 0x9, UPT ;  /* 0x000000090600788c */ /* 0x000fc8000bf05270 */
[----:B------:R-:W-:Y:S02]  /*2940*/  USEL UR5, URZ, 0x1, UP0 ;  /* 0x00000001ff057887 */ /* 0x000fe40008000000 */
[----:B------:R-:W-:-:S04]  /*2950*/  USEL UR6, UR6, URZ, UP0 ;  /* 0x000000ff06067287 */ /* 0x000fc80008000000 */
[----:B------:R-:W-:Y:S01]  /*2960*/  ULEA UR6, UR6, UR4, 0x3 ;  /* 0x0000000406067291 */ /* 0x000fe2000f8e18ff */
[----:B-1----:R-:W-:-:S04]  /*2970*/  LOP3.LUT R3, R2, UR5, RZ, 0x3c, !PT ;  /* 0x0000000502037c12 */ /* 0x002fc8000f8e3cff */
[----:B------:R-:W-:Y:S01]  /*2980*/  SHF.L.U32 R3, R3, 0x1f, RZ ;  /* 0x0000001f03037819 */ /* 0x000fe200000006ff */
[----:B----4-:R-:W-:-:S07]  /*2990*/  IMAD.U32 R0, RZ, RZ, UR6 ;  /* 0x00000006ff007e24 */ /* 0x010fce000f8e00ff */
.L_x_45:
[----:B-1----:R1:W2:Y:S02]  /*29a0*/  SYNCS.PHASECHK.TRANS64.TRYWAIT P0, [R0+URZ], R3 ;  /* 0x00000003000075a7 */ /* 0x0022a400080011ff */
[----:B--2---:R-:W-:Y:S05]  /*29b0*/  @!P0 NANOSLEEP.SYNCS 0x989680 ;  /* 0x009896800000895d */ /* 0x004fea0003900000 */
[----:B------:R-:W2:Y:S02]  /*29c0*/  @!P0 SYNCS.PHASECHK.TRANS64 P0, [R0+URZ], R3 ;  /* 0x00000003000085a7 */ /* 0x000ea400080010ff */
[----:B--2---:R-:W-:Y:S05]  /*29d0*/  @P0 EXIT ;  /* 0x000000000000094d */ /* 0x004fea0003800000 */
[----:B------:R-:W-:Y:S05]  /*29e0*/  BRA `(.L_x_45) ;  /* 0xfffffffc00ec7947 */ /* 0x000fea000383ffff */
.L_x_18:
[----:B------:R-:W-:-:S04]  /*29f0*/  UISETP.NE.AND UP1, UPT, UR37, URZ, UPT ;  /* 0x000000ff2500728c */ /* 0x000fc8000bf25270 */
[----:B------:R-:W-:-:S09]  /*2a00*/  UISETP.NE.OR UP1, UPT, UR8, 0x1, UP1 ;  /* 0x000000010800788c */ /* 0x000fd20008f25670 */
[----:B------:R-:W-:Y:S05]  /*2a10*/  BRA.U UP1, `(.L_x_46) ;  /* 0x0000000501487547 */ /* 0x000fea000b800000 */
[----:B------:R-:W-:Y:S01]  /*2a20*/  ISETP.NE.AND P2, PT, R2, RZ, PT ;  /* 0x000000ff0200720c */ /* 0x000fe20003f45270 */
[----:B------:R-:W-:Y:S01]  /*2a30*/  IMAD.MOV.U32 R12, RZ, RZ, 0x1 ;  /* 0x00000001ff0c7424 */ /* 0x000fe200078e00ff */
[----:B------:R-:W-:Y:S02]  /*2a40*/  CS2R R10, SRZ ;  /* 0x00000000000a7805 */ /* 0x000fe4000001ff00 */
[----:B------:R-:W-:Y:S01]  /*2a50*/  CS2R R8, SRZ ;  /* 0x0000000000087805 */ /* 0x000fe2000001ff00 */
[----:B------:R-:W-:Y:S01]  /*2a60*/  UMOV UR4, 0x400 ;  /* 0x0000040000047882 */ /* 0x000fe20000000000 */
[----:B------:R-:W-:Y:S01]  /*2a70*/  UMOV UR6, URZ ;  /* 0x000000ff00067c82 */ /* 0x000fe20008000000 */
[----:B------:R-:W-:-:S12]  /*2a80*/  ULEA UR37, UR37, UR4, 0x18 ;  /* 0x0000000425257291 */ /* 0x000fd8000f8ec0ff */
.L_x_50:
[----:B------:R-:W-:Y:S02]  /*2a90*/  LEA R0, R8, UR37, 0x3 ;  /* 0x0000002508007c11 */ /* 0x000fe4000f8e18ff */
[----:B------:R-:W-:-:S03]  /*2aa0*/  SHF.L.U32 R5, R9, 0x1f, RZ ;  /* 0x0000001f09057819 */ /* 0x000fc600000006ff */
[----:B------:R-:W-:Y:S01]  /*2ab0*/  VIADD R4, R0, 0x130 ;  /* 0x0000013000047836 */ /* 0x000fe20000000000 */
[----:B------:R-:W1:Y:S02]  /*2ac0*/  SYNCS.PHASECHK.TRANS64.TRYWAIT P0, [R0+URZ+0x120], R5 ;  /* 0x00012005000075a7 */ /* 0x000e6400080011ff */
[----:B-1----:R-:W-:Y:S05]  /*2ad0*/  @!P0 BRA `(.L_x_47) ;  /* 0x0000004000348947 */ /* 0x002fea0003800000 */
.L_x_128:
[----:B------:R-:W-:Y:S01]  /*2ae0*/  ULEA UR5, UR6, UR37, 0x3 ;  /* 0x0000002506057291 */ /* 0x000fe2000f8e18ff */
[----:B------:R-:W-:Y:S02]  /*2af0*/  PRMT R4, RZ, 0x654, R4 ;  /* 0x00000654ff047816 */ /* 0x000fe40000000004 */
[----:B-1----:R-:W-:Y:S01]  /*2b00*/  SHF.L.U32 R5, R12, 0x1f, RZ ;  /* 0x0000001f0c057819 */ /* 0x002fe200000006ff */
[----:B------:R-:W-:Y:S01]  /*2b10*/  UIADD3 UR4, UPT, UPT, UR5, 0xc0, URZ ;  /* 0x000000c005047890 */ /* 0x000fe2000fffe0ff */
[----:B------:R1:W-:Y:S05]  /*2b20*/  SYNCS.ARRIVE.TRANS64.RED.A1T0 RZ, [R4+URZ], RZ ;  /* 0x000000ff04ff79a7 */ /* 0x0003ea00081004ff */
[----:B------:R-:W-:Y:S01]  /*2b30*/  IMAD.U32 R7, RZ, RZ, UR4 ;  /* 0x00000004ff077e24 */ /* 0x000fe2000f8e00ff */
[----:B------:R-:W2:Y:S04]  /*2b40*/  SYNCS.PHASECHK.TRANS64.TRYWAIT P0, [UR5+0xd0], R5 ;  /* 0x0000d005ff0075a7 */ /* 0x000ea80008001105 */
[----:B------:R-:W-:Y:S01]  /*2b50*/  PRMT R6, R2, 0x654, R7 ;  /* 0x0000065402067816 */ /* 0x000fe20000000007 */
[----:B-1----:R-:W-:Y:S01]  /*2b60*/  @!P2 IMAD.MOV.U32 R4, RZ, RZ, 0x10 ;  /* 0x00000010ff04a424 */ /* 0x002fe200078e00ff */
[----:B--2---:R-:W-:Y:S06]  /*2b70*/  @!P0 BRA `(.L_x_48) ;  /* 0x0000004000208947 */ /* 0x004fec0003800000 */
.L_x_130:
[----:B------:R-:W-:Y:S01]  /*2b80*/  ULEA UR4, UR6, UR37, 0x4 ;  /* 0x0000002506047291 */ /* 0x000fe2000f8e20ff */
[----:B------:R-:W-:Y:S01]  /*2b90*/  SEL R3, R6, R3, !P2 ;  /* 0x0000000306037207 */ /* 0x000fe20005000000 */
[----:B------:R-:W-:Y:S01]  /*2ba0*/  UIADD3 UR5, UPT, UPT, UR5, 0xc0, URZ ;  /* 0x000000c005057890 */ /* 0x000fe2000fffe0ff */
[----:B-1----:R-:W-:Y:S01]  /*2bb0*/  LEA R0, R11, UR37, 0x3 ;  /* 0x000000250b007c11 */ /* 0x002fe2000f8e18ff */
[----:B------:R-:W-:Y:S01]  /*2bc0*/  UIADD3 UR4, UPT, UPT, UR4, 0x150, URZ ;  /* 0x0000015004047890 */ /* 0x000fe2000fffe0ff */
[----:B------:R-:W-:Y:S01]  /*2bd0*/  SHF.L.U32 R5, R10, 0x1f, RZ ;  /* 0x0000001f0a057819 */ /* 0x000fe200000006ff */
[----:B------:R1:W-:Y:S01]  /*2be0*/  @!P2 SYNCS.ARRIVE.TRANS64.RED RZ, [R3+URZ], R4 ;  /* 0x0000000403ffa9a7 */ /* 0x0003e200080004ff */
[----:B------:R-:W-:Y:S01]  /*2bf0*/  UIADD3 UR6, UPT, UPT, UR6, 0x1, URZ ;  /* 0x0000000106067890 */ /* 0x000fe2000fffe0ff */
[----:B------:R-:W-:-:S03]  /*2c00*/  VIADD R8, R8, 0x1 ;  /* 0x0000000108087836 */ /* 0x000fc60000000000 */
[----:B------:R-:W-:Y:S02]  /*2c10*/  UISETP.NE.AND UP0, UPT, UR6, 0x2, UPT ;  /* 0x000000020600788c */ /* 0x000fe4000bf05270 */
[----:B------:R-:W-:Y:S06]  /*2c20*/  UGETNEXTWORKID.BROADCAST [UR4], [UR5] ;  /* 0x00000000040073ca */ /* 0x000fec0008000100 */
[----:B------:R-:W-:Y:S01]  /*2c30*/  USEL UR4, URZ, 0x1, UP0 ;  /* 0x00000001ff047887 */ /* 0x000fe20008000000 */
[----:B------:R-:W-:Y:S01]  /*2c40*/  ISETP.NE.AND P0, PT, R8, 0x2, PT ;  /* 0x000000020800780c */ /* 0x000fe20003f05270 */
[----:B------:R-:W-:Y:S01]  /*2c50*/  USEL UR6, UR6, URZ, UP0 ;  /* 0x000000ff06067287 */ /* 0x000fe20008000000 */
[----:B------:R-:W2:Y:S03]  /*2c60*/  SYNCS.PHASECHK.TRANS64.TRYWAIT P1, [R0+URZ+0xc0], R5 ;  /* 0x0000c005000075a7 */ /* 0x000ea600080211ff */
[----:B------:R-:W-:Y:S01]  /*2c70*/  LOP3.LUT R12, R12, UR4, RZ, 0x3c, !PT ;  /* 0x000000040c0c7c12 */ /* 0x000fe2000f8e3cff */
[----:B-12---:R-:W-:Y:S07]  /*2c80*/  @!P1 BRA `(.L_x_49) ;  /* 0x0000003c00f49947 */ /* 0x006fee0003800000 */
.L_x_131:
[C---:B------:R-:W-:Y:S01]  /*2c90*/  LEA R4, R11.reuse, UR37, 0x4 ;  /* 0x000000250b047c11 */ /* 0x040fe2000f8e20ff */
[----:B-1----:R-:W-:Y:S01]  /*2ca0*/  VIADD R0, R0, 0xd0 ;  /* 0x000000d000007836 */ /* 0x002fe20000000000 */
[----:B------:R-:W-:Y:S01]  /*2cb0*/  SEL R8, R8, RZ, P0 ;  /* 0x000000ff08087207 */ /* 0x000fe20000000000 */
[----:B------:R-:W-:-:S03]  /*2cc0*/  VIADD R11, R11, 0x1 ;  /* 0x000000010b0b7836 */ /* 0x000fc60000000000 */
[----:B------:R-:W1:Y:S01]  /*2cd0*/  LDS.128 R4, [R4+0x150] ;  /* 0x0001500004047984 */ /* 0x000e620000000c00 */
[----:B------:R-:W-:Y:S02]  /*2ce0*/  PRMT R0, RZ, 0x654, R0 ;  /* 0x00000654ff007816 */ /* 0x000fe40000000000 */
[C---:B------:R-:W-:Y:S01]  /*2cf0*/  ISETP.NE.AND P1, PT, R11.reuse, 0x2, PT ;  /* 0x000000020b00780c */ /* 0x040fe20003f25270 */
[----:B------:R-:W-:Y:S01]  /*2d00*/  @!PT LDS RZ, [RZ] ;  /* 0x00000000fffff984 */ /* 0x000fe20000000800 */
[----:B------:R-:W-:Y:S01]  /*2d10*/  @!PT LDS RZ, [RZ] ;  /* 0x00000000fffff984 */ /* 0x000fe20000000800 */
[----:B------:R-:W-:Y:S01]  /*2d20*/  @!PT LDS RZ, [RZ] ;  /* 0x00000000fffff984 */ /* 0x000fe20000000800 */
[----:B------:R-:W-:Y:S01]  /*2d30*/  @!PT LDS RZ, [RZ] ;  /* 0x00000000fffff984 */ /* 0x000fe20000000800 */
[----:B------:R2:W-:Y:S06]  /*2d40*/  MEMBAR.ALL.CTA ;  /* 0x0000000000007992 */ /* 0x0005ec0000008000 */
[----:B--2---:R-:W2:Y:S01]  /*2d50*/  FENCE.VIEW.ASYNC.S ;  /* 0x00000000000073c6 */ /* 0x004ea20000000000 */
[----:B------:R-:W-:Y:S01]  /*2d60*/  SEL R11, R11, RZ, P1 ;  /* 0x000000ff0b0b7207 */ /* 0x000fe20000800000 */
[----:B--2---:R2:W-:Y:S01]  /*2d70*/  SYNCS.ARRIVE.TRANS64.RED.A1T0 RZ, [R0+URZ], RZ ;  /* 0x000000ff00ff79a7 */ /* 0x0045e200081004ff */
[----:B-1----:R-:W-:-:S02]  /*2d80*/  LOP3.LUT P3, RZ, R6, 0x1, RZ, 0xc0, !PT ;  /* 0x0000000106ff7812 */ /* 0x002fc4000786c0ff */
[----:B------:R-:W-:-:S04]  /*2d90*/  SEL R5, RZ, 0x1, P1 ;  /* 0x00000001ff057807 */ /* 0x000fc80000800000 */
[----:B------:R-:W-:Y:S02]  /*2da0*/  LOP3.LUT R10, R10, R5, RZ, 0x3c, !PT ;  /* 0x000000050a0a7212 */ /* 0x000fe400078e3cff */
[----:B--2---:R-:W-:-:S04]  /*2db0*/  SEL R0, RZ, 0x1, P0 ;  /* 0x00000001ff007807 */ /* 0x004fc80000000000 */
[----:B------:R-:W-:Y:S01]  /*2dc0*/  LOP3.LUT R9, R9, R0, RZ, 0x3c, !PT ;  /* 0x0000000009097212 */ /* 0x000fe200078e3cff */
[----:B------:R-:W-:Y:S06]  /*2dd0*/  @P3 BRA `(.L_x_50) ;  /* 0xfffffffc002c3947 */ /* 0x000fec000383ffff */
[----:B------:R-:W-:Y:S01]  /*2de0*/  ULEA UR5, UR6, UR37, 0x3 ;  /* 0x0000002506057291 */ /* 0x000fe2000f8e18ff */
[----:B------:R-:W-:-:S08]  /*2df0*/  SHF.L.U32 R3, R12, 0x1f, RZ ;  /* 0x0000001f0c037819 */ /* 0x000fd000000006ff */
[----:B------:R-:W1:Y:S02]  /*2e00*/  SYNCS.PHASECHK.TRANS64 P0, [UR5+0xd0], R3 ;  /* 0x0000d003ff0075a7 */ /* 0x000e640008001005 */
[----:B-1----:R-:W-:Y:S05]  /*2e10*/  @P0 BRA `(.L_x_51) ;  /* 0x0000000000080947 */ /* 0x002fea0003800000 */
[----:B------:R-:W1:Y:S02]  /*2e20*/  SYNCS.PHASECHK.TRANS64.TRYWAIT P0, [UR5+0xd0], R3 ;  /* 0x0000d003ff0075a7 */ /* 0x000e640008001105 */
[----:B-1----:R-:W-:Y:S05]  /*2e30*/  @!P0 BRA `(.L_x_52) ;  /* 0x0000003c009c8947 */ /* 0x002fea0003800000 */
.L_x_51:
[----:B------:R-:W-:-:S04]  /*2e40*/  UIADD3 UR4, UPT, UPT, UR6, 0x1, URZ ;  /* 0x0000000106047890 */ /* 0x000fc8000fffe0ff */
[----:B------:R-:W-:-:S04]  /*2e50*/  UISETP.NE.AND UP0, UPT, UR4, 0x2, UPT ;  /* 0x000000020400788c */ /* 0x000fc8000bf05270 */
[----:B------:R-:W-:Y:S02]  /*2e60*/  USEL UR7, URZ, 0x1, UP0 ;  /* 0x00000001ff077887 */ /* 0x000fe40008000000 */
[----:B------:R-:W-:-:S04]  /*2e70*/  USEL UR4, UR4, URZ, UP0 ;  /* 0x000000ff04047287 */ /* 0x000fc80008000000 */
[----:B------:R-:W-:Y:S01]  /*2e80*/  ULEA UR4, UR4, UR37, 0x3 ;  /* 0x0000002504047291 */ /* 0x000fe2000f8e18ff */
[----:B-1----:R-:W-:-:S04]  /*2e90*/  LOP3.LUT R3, R12, UR7, RZ, 0x3c, !PT ;  /* 0x000000070c037c12 */ /* 0x002fc8000f8e3cff */
[----:B------:R-:W-:-:S04]  /*2ea0*/  SHF.L.U32 R0, R3, 0x1f, RZ ;  /* 0x0000001f03007819 */ /* 0x000fc800000006ff */
[----:B------:R-:W1:Y:S02]  /*2eb0*/  SYNCS.PHASECHK.TRANS64 P0, [UR4+0xd0], R0 ;  /* 0x0000d000ff0075a7 */ /* 0x000e640008001004 */
[----:B-1----:R-:W-:Y:S05]  /*2ec0*/  @P0 EXIT ;  /* 0x000000000000094d */ /* 0x002fea0003800000 */
[----:B------:R-:W-:Y:S02]  /*2ed0*/  SHF.L.U32 R3, R3, 0x1f, RZ ;  /* 0x0000001f03037819 */ /* 0x000fe400000006ff */
[----:B------:R-:W-:-:S07]  /*2ee0*/  MOV R0, UR4 ;  /* 0x0000000400007c02 */ /* 0x000fce0008000f00 */
.L_x_53:
[----:B-1----:R1:W2:Y:S02]  /*2ef0*/  SYNCS.PHASECHK.TRANS64.TRYWAIT P0, [R0+URZ+0xd0], R3 ;  /* 0x0000d003000075a7 */ /* 0x0022a400080011ff */
[----:B--2---:R-:W-:Y:S05]  /*2f00*/  @!P0 NANOSLEEP.SYNCS 0x989680 ;  /* 0x009896800000895d */ /* 0x004fea0003900000 */
[----:B------:R-:W2:Y:S02]  /*2f10*/  @!P0 SYNCS.PHASECHK.TRANS64 P0, [R0+URZ+0xd0], R3 ;  /* 0x0000d003000085a7 */ /* 0x000ea400080010ff */
[----:B--2---:R-:W-:Y:S05]  /*2f20*/  @P0 EXIT ;  /* 0x000000000000094d */ /* 0x004fea0003800000 */
[----:B------:R-:W-:Y:S05]  /*2f30*/  BRA `(.L_x_53) ;  /* 0xfffffffc00ec7947 */ /* 0x000fea000383ffff */
.L_x_46:
[----:B------:R-:W-:-:S09]  /*2f40*/  UISETP.NE.AND UP1, UPT, UR8, URZ, UPT ;  /* 0x000000ff0800728c */ /* 0x000fd2000bf25270 */
[----:B------:R-:W-:Y:S05]  /*2f50*/  BRA.U UP1, `(.L_x_54) ;  /* 0x00000011013c7547 */ /* 0x000fea000b800000 */
[----:B------:R-:W-:Y:S01]  /*2f60*/  UMOV UR4, 0x40 ;  /* 0x0000004000047882 */ /* 0x000fe20000000000 */
[----:B------:R-:W-:Y:S01]  /*2f70*/  NOP ;  /* 0x0000000000007918 */ /* 0x000fe20000000000 */
[----:B------:R-:W-:Y:S01]  /*2f80*/  ULEA UR4, UR37, UR4, 0x18 ;  /* 0x0000000425047291 */ /* 0x000fe2000f8ec0ff */
[----:B------:R-:W-:Y:S02]  /*2f90*/  UMOV UR5, 0x400 ;  /* 0x0000040000057882 */ /* 0x000fe40000000000 */
[----:B------:R-:W-:-:S06]  /*2fa0*/  ULEA UR37, UR37, UR5, 0x18 ;  /* 0x0000000525257291 */ /* 0x000fcc000f8ec0ff */
[----:B------:R-:W1:Y:S02]  /*2fb0*/  LDS.U8 R0, [UR4+0x1c] ;  /* 0x00001c04ff007984 */ /* 0x000e640008000000 */
[----:B-1----:R-:W-:-:S13]  /*2fc0*/  ISETP.NE.AND P0, PT, R0, RZ, PT ;  /* 0x000000ff0000720c */ /* 0x002fda0003f05270 */
[----:B------:R-:W-:Y:S05]  /*2fd0*/  @P0 BRA `(.L_x_55) ;  /* 0x0000000000580947 */ /* 0x000fea0003800000 */
[----:B------:R-:W-:-:S13]  /*2fe0*/  ELECT P0, URZ, PT ;  /* 0x0000000000ff782f */ /* 0x000fda0003800000 */
[----:B------:R-:W-:Y:S05]  /*2ff0*/  @!P0 BRA `(.L_x_56) ;  /* 0x0000000000608947 */ /* 0x000fea0003800000 */
[----:B------:R-:W-:Y:S01]  /*3000*/  UMOV UR5, 0x10 ;  /* 0x0000001000057882 */ /* 0x000fe20000000000 */
[----:B------:R-:W-:Y:S01]  /*3010*/  HFMA2 R0, -RZ, RZ, 0, 5.9604644775390625e-08 ;  /* 0x00000001ff007431 */ /* 0x000fe200000001ff */
[----:B------:R-:W-:-:S03]  /*3020*/  MOV R2, 0xffff ;  /* 0x0000ffff00027802 */ /* 0x000fc60000000f00 */
[----:B------:R-:W-:Y:S04]  /*3030*/  DEPBAR.LE SB1, 0x36 ;  /* 0x00009d800000791a */ /* 0x000fe80000000000 */
[----:B------:R-:W1:Y:S02]  /*3040*/  UTCATOMSWS.FIND_AND_SET.ALIGN UP0, UR5, UR5 ;  /* 0x00000005000575e3 */ /* 0x000e640008000800 */
[----:B-1----:R-:W-:Y:S01]  /*3050*/  MOV R3, UR5 ;  /* 0x0000000500037c02 */ /* 0x002fe20008000f00 */
[----:B------:R-:W-:Y:S06]  /*3060*/  BRA.U UP0, `(.L_x_57) ;  /* 0x0000000100187547 */ /* 0x000fec000b800000 */
.L_x_58:
[----:B------:R-:W-:Y:S05]  /*3070*/  NANOSLEEP 0x64 ;  /* 0x000000640000795d */ /* 0x000fea0003800000 */
[----:B------:R-:W-:-:S05]  /*3080*/  UMOV UR5, 0x10 ;  /* 0x0000001000057882 */ /* 0x000fca0000000000 */
[----:B------:R-:W-:Y:S04]  /*3090*/  DEPBAR.LE SB1, 0x36 ;  /* 0x00009d800000791a */ /* 0x000fe80000000000 */
[----:B------:R-:W1:Y:S02]  /*30a0*/  UTCATOMSWS.FIND_AND_SET.ALIGN UP0, UR5, UR5 ;  /* 0x00000005000575e3 */ /* 0x000e640008000800 */
[----:B-1----:R-:W-:Y:S01]  /*30b0*/  MOV R3, UR5 ;  /* 0x0000000500037c02 */ /* 0x002fe20008000f00 */
[----:B------:R-:W-:Y:S05]  /*30c0*/  BRA.U !UP0, `(.L_x_58) ;  /* 0xfffffffd08e87547 */ /* 0x000fea000b83ffff */
.L_x_57:
[-C--:B------:R-:W-:Y:S02]  /*30d0*/  SHF.L.U32 R2, R2, R3.reuse, RZ ;  /* 0x0000000302027219 */ /* 0x080fe400000006ff */
[----:B------:R-:W-:Y:S01]  /*30e0*/  SHF.L.U32 R0, R0, R3, RZ ;  /* 0x0000000300007219 */ /* 0x000fe200000006ff */
[----:B------:R-:W-:Y:S02]  /*30f0*/  IMAD.SHL.U32 R3, R3, 0x20, RZ ;  /* 0x0000002003037824 */ /* 0x000fe400078e00ff */
[----:B------:R1:W-:Y:S04]  /*3100*/  ATOMS.OR RZ, [UR4+0x14], R2 ;  /* 0x00001402ffff798c */ /* 0x0003e8000b000004 */
[----:B------:R1:W-:Y:S04]  /*3110*/  ATOMS.OR RZ, [UR4+0x18], R0 ;  /* 0x00001800ffff798c */ /* 0x0003e8000b000004 */
[----:B------:R1:W-:Y:S01]  /*3120*/  STS [UR37+0x170], R3 ;  /* 0x00017003ff007988 */ /* 0x0003e20008000825 */
[----:B------:R-:W-:Y:S05]  /*3130*/  BRA `(.L_x_56) ;  /* 0x0000000000107947 */ /* 0x000fea0003800000 */
.L_x_55:
[----:B------:R-:W-:Y:S02]  /*3140*/  MOV R0, 0xffffffff ;  /* 0xffffffff00007802 */ /* 0x000fe40000000f00 */
[----:B------:R-:W-:-:S03]  /*3150*/  MOV R2, 0x3180 ;  /* 0x0000318000027802 */ /* 0x000fc60000000f00 */
[----:B------:R1:W-:Y:S04]  /*3160*/  STS [UR37+0x170], R0 ;  /* 0x00017000ff007988 */ /* 0x0003e80008000825 */
[----:B-1-3-5:R-:W-:Y:S05]  /*3170*/  CALL.REL.NOINC `($__internal_1_$__cuda_sm10x_tcgen05_guardrail_trap_phase_invalid_during_alloc) ;  /* 0x00000040002c7944 */ /* 0x02afea0003c00000 */
.L_x_56:
[----:B------:R-:W-:Y:S05]  /*3180*/  WARPSYNC.ALL ;  /* 0x0000000000007948 */ /* 0x000fea0003800000 */
[----:B------:R-:W2:Y:S01]  /*3190*/  S2UR UR5, SR_CgaCtaId ;  /* 0x00000000000579c3 */ /* 0x000ea20000008800 */
[----:B------:R-:W-:Y:S01]  /*31a0*/  UMOV UR4, 0x400 ;  /* 0x0000040000047882 */ /* 0x000fe20000000000 */
[----:B------:R-:W-:-:S06]  /*31b0*/  NOP ;  /* 0x0000000000007918 */ /* 0x000fcc0000000000 */
[----:B------:R-:W-:Y:S06]  /*31c0*/  BAR.ARV 0x6, 0xa0 ;  /* 0x0182800000007b1d */ /* 0x000fec0000002000 */
[----:B------:R-:W4:Y:S01]  /*31d0*/  LDCU UR7, c[0x0][0x38c] ;  /* 0x00007180ff0777ac */ /* 0x000f220008000800 */
[----:B------:R-:W-:Y:S01]  /*31e0*/  IMAD.MOV.U32 R11, RZ, RZ, 0x1 ;  /* 0x00000001ff0b7424 */ /* 0x000fe200078e00ff */
[----:B------:R-:W-:Y:S01]  /*31f0*/  CS2R R8, SRZ ;  /* 0x0000000000087805 */ /* 0x000fe2000001ff00 */
[----:B------:R-:W-:Y:S01]  /*3200*/  IMAD.MOV.U32 R10, RZ, RZ, RZ ;  /* 0x000000ffff0a7224 */ /* 0x000fe200078e00ff */
[----:B------:R-:W3:Y:S01]  /*3210*/  LDCU UR6, c[0x0][0x38c] ;  /* 0x00007180ff0677ac */ /* 0x000ee20008000800 */
[----:B------:R-:W-:Y:S01]  /*3220*/  UMOV UR15, URZ ;  /* 0x000000ff000f7c82 */ /* 0x000fe20008000000 */
[----:B------:R-:W-:Y:S01]  /*3230*/  UMOV UR14, URZ ;  /* 0x000000ff000e7c82 */ /* 0x000fe20008000000 */
[----:B--2---:R-:W-:Y:S01]  /*3240*/  ULEA UR5, UR5, UR4, 0x18 ;  /* 0x0000000405057291 */ /* 0x004fe2000f8ec0ff */
[----:B------:R-:W-:Y:S01]  /*3250*/  UMOV UR32, 0x0 ;  /* 0x0000000000207882 */ /* 0x000fe20000000000 */
[----:B------:R-:W-:-:S02]  /*3260*/  UMOV UR33, 0x4080490 ;  /* 0x0408049000217882 */ /* 0x000fc40000000000 */
[----:B------:R-:W-:Y:S02]  /*3270*/  UIADD3 UR9, UPT, UPT, UR5, 0x2400, URZ ;  /* 0x0000240005097890 */ /* 0x000fe4000fffe0ff */
[----:B------:R-:W-:Y:S02]  /*3280*/  UIADD3 UR10, UPT, UPT, UR5, 0x26400, URZ ;  /* 0x00026400050a7890 */ /* 0x000fe4000fffe0ff */
[----:B----4-:R-:W-:Y:S01]  /*3290*/  UIADD3 UR7, UPT, UPT, UR7, 0x7f, URZ ;  /* 0x0000007f07077890 */ /* 0x010fe2000fffe0ff */
[----:B-1----:R-:W1:Y:S01]  /*32a0*/  LDS R0, [UR5+0x170] ;  /* 0x00017005ff007984 */ /* 0x002e620008000800 */
[----:B------:R-:W-:Y:S02]  /*32b0*/  USHF.R.U32.HI UR9, URZ, 0x4, UR9 ;  /* 0x00000004ff097899 */ /* 0x000fe40008011609 */
[----:B------:R-:W-:Y:S02]  /*32c0*/  USHF.R.S32.HI UR4, URZ, 0x1f, UR7 ;  /* 0x0000001fff047899 */ /* 0x000fe40008011407 */
[----:B------:R-:W-:-:S02]  /*32d0*/  USHF.R.U32.HI UR10, URZ, 0x4, UR10 ;  /* 0x00000004ff0a7899 */ /* 0x000fc4000801160a */
[----:B------:R-:W-:Y:S02]  /*32e0*/  ULEA.HI UR4, UR4, UR7, URZ, 0x7 ;  /* 0x0000000704047291 */ /* 0x000fe4000f8f38ff */
[----:B------:R-:W-:Y:S02]  /*32f0*/  ULOP3.LUT UR9, UR9, 0x3fff, URZ, 0xc0, !UPT ;  /* 0x00003fff09097892 */ /* 0x000fe4000f8ec0ff */
[----:B------:R-:W-:Y:S02]  /*3300*/  USHF.R.S32.HI UR4, URZ, 0x7, UR4 ;  /* 0x00000007ff047899 */ /* 0x000fe40008011404 */
[----:B------:R-:W-:Y:S02]  /*3310*/  ULOP3.LUT UR10, UR10, 0x3fff, URZ, 0xc0, !UPT ;  /* 0x00003fff0a0a7892 */ /* 0x000fe4000f8ec0ff */
[----:B------:R-:W-:Y:S01]  /*3320*/  UISETP.LT.AND UP0, UPT, UR4, 0x1, UPT ;  /* 0x000000010400788c */ /* 0x000fe2000bf01270 */
[----:B------:R-:W-:Y:S01]  /*3330*/  UMOV UR30, 0x0 ;  /* 0x00000000001e7882 */ /* 0x000fe20000000000 */
[----:B------:R-:W-:-:S02]  /*3340*/  UMOV UR31, 0x4080490 ;  /* 0x04080490001f7882 */ /* 0x000fc40000000000 */
[----:B------:R-:W-:Y:S01]  /*3350*/  USEL UR8, UR4, 0x1, !UP0 ;  /* 0x0000000104087887 */ /* 0x000fe2000c000000 */
[----:B------:R-:W-:Y:S01]  /*3360*/  UMOV UR28, 0x0 ;  /* 0x00000000001c7882 */ /* 0x000fe20000000000 */
[----:B------:R-:W-:Y:S01]  /*3370*/  UMOV UR29, 0x4080490 ;  /* 0x04080490001d7882 */ /* 0x000fe20000000000 */
[----:B------:R-:W-:Y:S01]  /*3380*/  UMOV UR26, 0x0 ;  /* 0x00000000001a7882 */ /* 0x000fe20000000000 */
[----:B------:R-:W-:Y:S01]  /*3390*/  UMOV UR27, 0x4080490 ;  /* 0x04080490001b7882 */ /* 0x000fe20000000000 */
[----:B------:R-:W-:Y:S01]  /*33a0*/  UMOV UR24, 0x0 ;  /* 0x0000000000187882 */ /* 0x000fe20000000000 */
[----:B------:R-:W-:Y:S01]  /*33b0*/  UMOV UR25, 0x4080490 ;  /* 0x0408049000197882 */ /* 0x000fe20000000000 */
[----:B------:R-:W-:Y:S01]  /*33c0*/  UMOV UR22, 0x0 ;  /* 0x0000000000167882 */ /* 0x000fe20000000000 */
[----:B------:R-:W-:Y:S01]  /*33d0*/  UMOV UR23, 0x4080490 ;  /* 0x0408049000177882 */ /* 0x000fe20000000000 */
[----:B------:R-:W-:Y:S02]  /*33e0*/  ULOP3.LUT UR9, UR9, 0x10000, URZ, 0xfc, !UPT ;  /* 0x0001000009097892 */ /* 0x000fe4000f8efcff */
[----:B------:R-:W-:-:S02]  /*33f0*/  ULOP3.LUT UR10, UR10, 0x10000, URZ, 0xfc, !UPT ;  /* 0x000100000a0a7892 */ /* 0x000fc4000f8efcff */
[----:B------:R-:W-:Y:S02]  /*3400*/  UIADD3 UR8, UPT, UPT, -UR8, URZ, URZ ;  /* 0x000000ff08087290 */ /* 0x000fe4000fffe1ff */
[----:B---3--:R-:W-:Y:S01]  /*3410*/  UISETP.GE.AND UP3, UPT, UR6, 0x1, UPT ;  /* 0x000000010600788c */ /* 0x008fe2000bf66270 */
[----:B------:R-:W-:Y:S01]  /*3420*/  UMOV UR20, 0x0 ;  /* 0x0000000000147882 */ /* 0x000fe20000000000 */
[----:B------:R-:W-:Y:S01]  /*3430*/  UMOV UR21, 0x4080490 ;  /* 0x0408049000157882 */ /* 0x000fe20000000000 */
[----:B------:R-:W-:Y:S01]  /*3440*/  UMOV UR18, 0x0 ;  /* 0x0000000000127882 */ /* 0x000fe20000000000 */
[----:B-1----:R-:W-:Y:S01]  /*3450*/  R2UR UR16, R0 ;  /* 0x00000000001072ca */ /* 0x002fe200000e0000 */
[----:B------:R-:W-:-:S14]  /*3460*/  UMOV UR19, 0x4080490 ;  /* 0x0408049000137882 */ /* 0x000fdc0000000000 */
.L_x_65:
[----:B------:R-:W-:Y:S02]  /*3470*/  LEA R0, R10, UR5, 0x3 ;  /* 0x000000050a007c11 */ /* 0x000fe4000f8e18ff */
[----:B------:R-:W-:Y:S02]  /*3480*/  SHF.L.U32 R5, R9, 0x1f, RZ ;  /* 0x0000001f09057819 */ /* 0x000fe400000006ff */
[----:B------:R-:W-:Y:S01]  /*3490*/  PLOP3.LUT P0, PT, PT, PT, UP3, 0x80, 0x8 ;  /* 0x000000000008781c */ /* 0x000fe20003f0f038 */
[----:B------:R-:W-:Y:S01]  /*34a0*/  VIADD R3, R0, 0xd0 ;  /* 0x000000d000037836 */ /* 0x000fe20000000000 */
[----:B-1----:R-:W1:Y:S02]  /*34b0*/  SYNCS.PHASECHK.TRANS64.TRYWAIT P1, [R0+URZ+0xc0], R5 ;  /* 0x0000c005000075a7 */ /* 0x002e6400080211ff */
[----:B-1-3--:R-:W-:Y:S09]  /*34c0*/  @!P1 BRA `(.L_x_59) ;  /* 0x0000003800109947 */ /* 0x00aff20003800000 */
.L_x_133:
[----:B------:R-:W-:Y:S01]  /*34d0*/  LEA R4, R10, UR5, 0x4 ;  /* 0x000000050a047c11 */ /* 0x000fe2000f8e20ff */
[----:B------:R-:W-:Y:S01]  /*34e0*/  @UP3 ULEA UR7, UR14, UR5, 0x3 ;  /* 0x000000050e073291 */ /* 0x000fe2000f8e18ff */
[----:B------:R-:W-:Y:S01]  /*34f0*/  PLOP3.LUT P2, PT, PT, PT, PT, 0x80, 0x8 ;  /* 0x000000000008781c */ /* 0x000fe20003f4f070 */
[----:B------:R-:W-:Y:S01]  /*3500*/  ULEA UR6, UR15, UR5, 0x3 ;  /* 0x000000050f067291 */ /* 0x000fe2000f8e18ff */
[----:B------:R-:W-:Y:S01]  /*3510*/  PRMT R3, RZ, 0x654, R3 ;  /* 0x00000654ff037816 */ /* 0x000fe20000000003 */
[----:B------:R-:W-:Y:S01]  /*3520*/  ULEA.HI UR11, UR15, UR15, URZ, 0x1 ;  /* 0x0000000f0f0b7291 */ /* 0x000fe2000f8f08ff */
[----:B-1----:R-:W1:Y:S01]  /*3530*/  LDS.128 R4, [R4+0x150] ;  /* 0x0001500004047984 */ /* 0x002e620000000c00 */
[----:B------:R-:W-:Y:S02]  /*3540*/  @P0 SHF.L.U32 R2, R8, 0x1f, RZ ;  /* 0x0000001f08020819 */ /* 0x000fe400000006ff */
[----:B------:R-:W-:Y:S01]  /*3550*/  SHF.L.U32 R0, R11, 0x1f, RZ ;  /* 0x0000001f0b007819 */ /* 0x000fe200000006ff */
[----:B------:R-:W-:Y:S01]  /*3560*/  @!PT LDS RZ, [RZ] ;  /* 0x00000000fffff984 */ /* 0x000fe20000000800 */
[----:B------:R-:W-:Y:S01]  /*3570*/  @!PT LDS RZ, [RZ] ;  /* 0x00000000fffff984 */ /* 0x000fe20000000800 */
[----:B------:R-:W-:Y:S01]  /*3580*/  @!PT LDS RZ, [RZ] ;  /* 0x00000000fffff984 */ /* 0x000fe20000000800 */
[----:B------:R-:W-:Y:S01]  /*3590*/  @!PT LDS RZ, [RZ] ;  /* 0x00000000fffff984 */ /* 0x000fe20000000800 */
[----:B------:R2:W-:Y:S06]  /*35a0*/  MEMBAR.ALL.CTA ;  /* 0x0000000000007992 */ /* 0x0005ec0000008000 */
[----:B--2---:R-:W2:Y:S02]  /*35b0*/  FENCE.VIEW.ASYNC.S ;  /* 0x00000000000073c6 */ /* 0x004ea40000000000 */
[----:B--2---:R2:W-:Y:S01]  /*35c0*/  SYNCS.ARRIVE.TRANS64.RED.A1T0 RZ, [R3+URZ], RZ ;  /* 0x000000ff03ff79a7 */ /* 0x0045e200081004ff */
[----:B------:R2:W3:Y:S01]  /*35d0*/  @P0 SYNCS.PHASECHK.TRANS64.TRYWAIT P2, [UR7], R2 ;  /* 0x00000002ff0005a7 */ /* 0x0004e20008041107 */
[----:B------:R-:W-:-:S02]  /*35e0*/  USHF.L.U32 UR7, UR11, 0x4, URZ ;  /* 0x000000040b077899 */ /* 0x000fc400080006ff */
[----:B------:R-:W-:Y:S01]  /*35f0*/  ULOP3.LUT UR11, UR11, 0xffe, URZ, 0xc0, !UPT ;  /* 0x00000ffe0b0b7892 */ /* 0x000fe2000f8ec0ff */
[----:B-1----:R-:W-:Y:S01]  /*3600*/  LOP3.LUT P1, RZ, R6, 0x1, RZ, 0xc0, !PT ;  /* 0x0000000106ff7812 */ /* 0x002fe2000782c0ff */
[----:B------:R-:W-:Y:S02]  /*3610*/  ULOP3.LUT UR7, UR7, 0xffffffe0, URZ, 0xc0, !UPT ;  /* 0xffffffe007077892 */ /* 0x000fe4000f8ec0ff */
[----:B------:R-:W-:Y:S02]  /*3620*/  UIADD3 UR11, UPT, UPT, -UR11, UR15, URZ ;  /* 0x0000000f0b0b7290 */ /* 0x000fe4000fffe1ff */
[----:B------:R-:W-:-:S04]  /*3630*/  UIADD3 UR7, UPT, UPT, UR16, UR7, URZ ;  /* 0x0000000710077290 */ /* 0x000fc8000fffe0ff */
[----:B------:R-:W-:Y:S01]  /*3640*/  ULEA UR7, UR11, UR7, 0x14 ;  /* 0x000000070b077291 */ /* 0x000fe2000f8ea0ff */
[----:B------:R-:W1:Y:S02]  /*3650*/  SYNCS.PHASECHK.TRANS64.TRYWAIT P0, [UR6+0x100], R0 ;  /* 0x00010000ff0075a7 */ /* 0x000e640008001106 */
[----:B-123--:R-:W-:Y:S09]  /*3660*/  @!P0 BRA `(.L_x_60) ;  /* 0x0000003400bc8947 */ /* 0x00eff20003800000 */
.L_x_135:
[----:B------:R-:W-:Y:S01]  /*3670*/  IADD3 R10, PT, PT, R10, 0x1, RZ ;  /* 0x000000010a0a7810 */ /* 0x000fe20007ffe0ff */
[----:B------:R-:W-:Y:S06]  /*3680*/  BRA.U !UP3, `(.L_x_61) ;  /* 0x000000050b107547 */ /* 0x000fec000b800000 */
[----:B------:R-:W-:Y:S01]  /*3690*/  UPLOP3.LUT UP4, UPT, UPT, UPT, UPT, 0x40, 0x4 ;  /* 0x000000000004789c */ /* 0x000fe20003f8e870 */
[----:B------:R-:W-:Y:S01]  /*36a0*/  UMOV UR13, UR8 ;  /* 0x00000008000d7c82 */ /* 0x000fe20008000000 */
[----:B------:R-:W-:Y:S01]  /*36b0*/  UMOV UR12, UR4 ;  /* 0x00000004000c7c82 */ /* 0x000fe20008000000 */
[----:B------:R-:W-:-:S08]  /*36c0*/  UMOV UR17, UR14 ;  /* 0x0000000e00117c82 */ /* 0x000fd00008000000 */
.L_x_64:
[----:B------:R-:W-:Y:S02]  /*36d0*/  UIADD3 UR13, UPT, UPT, UR13, 0x1, URZ ;  /* 0x000000010d0d7890 */ /* 0x000fe4000fffe0ff */
[----:B--2---:R-:W-:Y:S02]  /*36e0*/  ULEA UR11, UR17, UR5, 0x3 ;  /* 0x00000005110b7291 */ /* 0x004fe4000f8e18ff */
[----:B------:R-:W-:Y:S01]  /*36f0*/  UISETP.NE.AND UP0, UPT, UR13, URZ, UPT ;  /* 0x000000ff0d00728c */ /* 0x000fe2000bf05270 */
[----:B---3--:R-:W-:Y:S10]  /*3700*/  @P2 BRA `(.L_x_62) ;  /* 0x00000000000c2947 */ /* 0x008ff40003800000 */
[----:B-1----:R-:W-:Y:S04]  /*3710*/  SHF.L.U32 R3, R8, 0x1f, RZ ;  /* 0x0000001f08037819 */ /* 0x002fe800000006ff */
[----:B------:R-:W1:Y:S02]  /*3720*/  SYNCS.PHASECHK.TRANS64.TRYWAIT P0, [UR11], R3 ;  /* 0x00000003ff0075a7 */ /* 0x000e64000800110b */
[----:B-1----:R-:W-:Y:S05]  /*3730*/  @!P0 BRA `(.L_x_63) ;  /* 0x0000003400a08947 */ /* 0x002fea0003800000 */
.L_x_62:
[----:B------:R-:W-:Y:S01]  /*3740*/  UISETP.NE.AND UP1, UPT, UR12, 0x1, UPT ;  /* 0x000000010c00788c */ /* 0x000fe2000bf25270 */
[----:B------:R-:W-:Y:S01]  /*3750*/  PLOP3.LUT P2, PT, PT, PT, PT, 0x80, 0x8 ;  /* 0x000000000008781c */ /* 0x000fe20003f4f070 */
[----:B------:R-:W-:Y:S02]  /*3760*/  UIADD3 UR14, UPT, UPT, UR17, 0x1, URZ ;  /* 0x00000001110e7890 */ /* 0x000fe4000fffe0ff */
[----:B------:R-:W-:Y:S02]  /*3770*/  ULEA UR64, UR17, UR10, 0x9 ;  /* 0x0000000a11407291 */ /* 0x000fe4000f8e48ff */
[----:B------:R-:W-:Y:S01]  /*3780*/  UISETP.NE.AND UP2, UPT, UR14, 0x9, UPT ;  /* 0x000000090e00788c */ /* 0x000fe2000bf45270 */
[----:B------:R-:W-:Y:S01]  /*3790*/  PLOP3.LUT P0, PT, PT, PT, UP1, 0x80, 0x8 ;  /* 0x000000000008781c */ /* 0x000fe20003f0f018 */
[----:B------:R-:W-:Y:S02]  /*37a0*/  ULEA UR62, UR17, UR9, 0xa ;  /* 0x00000009113e7291 */ /* 0x000fe4000f8e50ff */
[----:B------:R-:W-:Y:S02]  /*37b0*/  USEL UR35, URZ, 0x1, UP2 ;  /* 0x00000001ff237887 */ /* 0x000fe40009000000 */
[----:B------:R-:W-:Y:S02]  /*37c0*/  USEL UR14, UR14, URZ, UP2 ;  /* 0x000000ff0e0e7287 */ /* 0x000fe40009000000 */
[----:B------:R-:W-:Y:S02]  /*37d0*/  UIADD3 UR60, UPT, UPT, UR64, 0x2, URZ ;  /* 0x00000002403c7890 */ /* 0x000fe4000fffe0ff */
[----:B------:R-:W-:Y:S01]  /*37e0*/  @UP1 ULEA UR34, UR14, UR5, 0x3 ;  /* 0x000000050e221291 */ /* 0x000fe2000f8e18ff */
[----:B------:R-:W-:Y:S01]  /*37f0*/  LOP3.LUT R8, R8, UR35, RZ, 0x3c, !PT ;  /* 0x0000002308087c12 */ /* 0x000fe2000f8e3cff */
[----:B------:R-:W-:Y:S02]  /*3800*/  UIADD3 UR58, UPT, UPT, UR62, 0x2, URZ ;  /* 0x000000023e3a7890 */ /* 0x000fe4000fffe0ff */
[----:B------:R-:W-:Y:S01]  /*3810*/  UIADD3 UR56, UPT, UPT, UR64, 0x4, URZ ;  /* 0x0000000440387890 */ /* 0x000fe2000fffe0ff */
[----:B-1----:R-:W-:Y:S01]  /*3820*/  @P0 SHF.L.U32 R0, R8, 0x1f, RZ ;  /* 0x0000001f08000819 */ /* 0x002fe200000006ff */
[----:B------:R-:W-:Y:S02]  /*3830*/  UIADD3 UR54, UPT, UPT, UR62, 0x4, URZ ;  /* 0x000000043e367890 */ /* 0x000fe4000fffe0ff */
[----:B------:R-:W-:Y:S01]  /*3840*/  UIADD3 UR52, UPT, UPT, UR64, 0x6, URZ ;  /* 0x0000000640347890 */ /* 0x000fe2000fffe0ff */
[----:B------:R2:W3:Y:S01]  /*3850*/  @P0 SYNCS.PHASECHK.TRANS64.TRYWAIT P2, [UR34], R0 ;  /* 0x00000000ff0005a7 */ /* 0x0004e20008041122 */
[----:B------:R-:W-:Y:S02]  /*3860*/  UIADD3 UR50, UPT, UPT, UR62, 0x6, URZ ;  /* 0x000000063e327890 */ /* 0x000fe4000fffe0ff */
        /* <DEDUP_REMOVED lines=9> */
[----:B------:R-:W-:Y:S01]  /*3900*/  UIADD3 UR12, UPT, UPT, UR12, -0x1, URZ ;  /* 0xffffffff0c0c7890 */ /* 0x000fe2000fffe0ff */
[----:B------:R-:W-:Y:S01]  /*3910*/  UMOV UR65, 0x40004040 ;  /* 0x4000404000417882 */ /* 0x000fe20000000000 */
[----:B------:R-:W-:Y:S01]  /*3920*/  UMOV UR63, 0x40004040 ;  /* 0x40004040003f7882 */ /* 0x000fe20000000000 */
[----:B------:R-:W-:Y:S01]  /*3930*/  UMOV UR61, 0x40004040 ;  /* 0x40004040003d7882 */ /* 0x000fe20000000000 */
[----:B------:R2:W-:Y:S01]  /*3940*/  UTCHMMA gdesc[UR62], gdesc[UR64], tmem[UR7], tmem[UR32], idesc[UR33], UP4 ;  /* 0x00ff20403e0075ea */ /* 0x0005e2000a000007 */
[----:B------:R-:W-:Y:S01]  /*3950*/  UPLOP3.LUT UP4, UPT, UPT, UPT, UPT, 0x80, 0x8 ;  /* 0x000000000008789c */ /* 0x000fe20003f8f070 */
[----:B------:R-:W-:Y:S01]  /*3960*/  UMOV UR59, 0x40004040 ;  /* 0x40004040003b7882 */ /* 0x000fe20000000000 */
[----:B------:R-:W-:Y:S01]  /*3970*/  UMOV UR57, 0x40004040 ;  /* 0x4000404000397882 */ /* 0x000fe20000000000 */
[----:B------:R2:W-:Y:S01]  /*3980*/  UTCHMMA gdesc[UR58], gdesc[UR60], tmem[UR7], tmem[UR30], idesc[UR31], UPT ;  /* 0x00ff1e3c3a0075ea */ /* 0x0005e2000b800007 */
        /* <DEDUP_REMOVED lines=14> */
[----:B------:R-:W-:Y:S01]  /*3a70*/  UMOV UR35, 0x40004040 ;  /* 0x4000404000237882 */ /* 0x000fe20000000000 */
[----:B------:R2:W-:Y:S01]  /*3a80*/  UTCHMMA gdesc[UR38], gdesc[UR40], tmem[UR7], tmem[UR20], idesc[UR21], UPT ;  /* 0x00ff1428260075ea */ /* 0x0005e2000b800007 */
[----:B------:R2:W-:Y:S01]  /*3a90*/  UTCHMMA gdesc[UR34], gdesc[UR36], tmem[UR7], tmem[UR18], idesc[UR19], UPT ;  /* 0x00ff1224220075ea */ /* 0x0005e2000b800007 */
[----:B------:R2:W-:Y:S01]  /*3aa0*/  UTCBAR [UR11], URZ ;  /* 0x000000ff0b0073e9 */ /* 0x0005e200080000ff */
[----:B------:R-:W-:Y:S01]  /*3ab0*/  UMOV UR17, UR14 ;  /* 0x0000000e00117c82 */ /* 0x000fe20008000000 */
[----:B------:R-:W-:Y:S05]  /*3ac0*/  BRA.U UP0, `(.L_x_64) ;  /* 0xfffffffd00007547 */ /* 0x000fea000b83ffff */
.L_x_61:
[----:B------:R-:W-:Y:S01]  /*3ad0*/  UIADD3 UR15, UPT, UPT, UR15, 0x1, URZ ;  /* 0x000000010f0f7890 */ /* 0x000fe2000fffe0ff */
[C---:B------:R-:W-:Y:S01]  /*3ae0*/  ISETP.NE.AND P0, PT, R10.reuse, 0x2, PT ;  /* 0x000000020a00780c */ /* 0x040fe20003f05270 */
[----:B--2---:R-:W-:Y:S02]  /*3af0*/  UIADD3 UR7, UPT, UPT, UR6, 0xe0, URZ ;  /* 0x000000e006077890 */ /* 0x004fe4000fffe0ff */
[----:B------:R-:W-:Y:S01]  /*3b00*/  UISETP.NE.AND UP0, UPT, UR15, 0x4, UPT ;  /* 0x000000040f00788c */ /* 0x000fe2000bf05270 */
[----:B-1----:R-:W-:Y:S02]  /*3b10*/  SEL R0, RZ, 0x1, P0 ;  /* 0x00000001ff007807 */ /* 0x002fe40000000000 */
[----:B------:R-:W-:Y:S01]  /*3b20*/  SEL R10, R10, RZ, P0 ;  /* 0x000000ff0a0a7207 */ /* 0x000fe20000000000 */
[----:B------:R-:W-:Y:S01]  /*3b30*/  USEL UR6, URZ, 0x1, UP0 ;  /* 0x00000001ff067887 */ /* 0x000fe20008000000 */
[----:B------:R-:W-:Y:S01]  /*3b40*/  LOP3.LUT R9, R9, R0, RZ, 0x3c, !PT ;  /* 0x0000000009097212 */ /* 0x000fe200078e3cff */
[----:B------:R-:W-:Y:S01]  /*3b50*/  USEL UR15, UR15, URZ, UP0 ;  /* 0x000000ff0f0f7287 */ /* 0x000fe20008000000 */
[----:B------:R1:W-:Y:S03]  /*3b60*/  UTCBAR [UR7], URZ ;  /* 0x000000ff070073e9 */ /* 0x0003e600080000ff */
[----:B------:R-:W-:Y:S01]  /*3b70*/  LOP3.LUT R11, R11, UR6, RZ, 0x3c, !PT ;  /* 0x000000060b0b7c12 */ /* 0x000fe2000f8e3cff */
[----:B------:R-:W-:Y:S07]  /*3b80*/  @P1 BRA `(.L_x_65) ;  /* 0xfffffff800381947 */ /* 0x000fee000383ffff */
[----:B------:R-:W2:Y:S01]  /*3b90*/  S2UR UR4, SR_CgaCtaId ;  /* 0x00000000000479c3 */ /* 0x000ea20000008800 */
[----:B------:R-:W-:Y:S01]  /*3ba0*/  ELECT P0, URZ, PT ;  /* 0x0000000000ff782f */ /* 0x000fe20003800000 */
[----:B------:R-:W-:Y:S01]  /*3bb0*/  IMAD.MOV.U32 R0, RZ, RZ, 0x1 ;  /* 0x00000001ff007424 */ /* 0x000fe200078e00ff */
[----:B------:R-:W-:Y:S01]  /*3bc0*/  UIADD3 UR5, UPT, UPT, UR5, 0x100, URZ ;  /* 0x0000010005057890 */ /* 0x000fe2000fffe0ff */
[----:B------:R-:W-:Y:S01]  /*3bd0*/  SHF.L.U32 R3, R11, 0x1f, RZ ;  /* 0x0000001f0b037819 */ /* 0x000fe200000006ff */
[----:B------:R-:W-:-:S03]  /*3be0*/  UMOV UR6, 0x40 ;  /* 0x0000004000067882 */ /* 0x000fc60000000000 */
[----:B------:R-:W-:Y:S01]  /*3bf0*/  UVIRTCOUNT.DEALLOC.SMPOOL 0x80 ;  /* 0x000000800000784c */ /* 0x000fe20000000000 */
[----:B--2---:R-:W-:Y:S02]  /*3c00*/  ULEA UR4, UR4, UR6, 0x18 ;  /* 0x0000000604047291 */ /* 0x004fe4000f8ec0ff */
[----:B------:R-:W-:-:S07]  /*3c10*/  ULEA UR6, UR15, UR5, 0x3 ;  /* 0x000000050f067291 */ /* 0x000fce000f8e18ff */
[----:B------:R2:W-:Y:S02]  /*3c20*/  @P0 STS.U8 [UR4+0x1c], R0 ;  /* 0x00001c00ff000988 */ /* 0x0005e40008000004 */
[----:B------:R-:W4:Y:S02]  /*3c30*/  SYNCS.PHASECHK.TRANS64.TRYWAIT P0, [UR6], R3 ;  /* 0x00000003ff0075a7 */ /* 0x000f240008001106 */
[----:B--2-4-:R-:W-:Y:S05]  /*3c40*/  @!P0 BRA `(.L_x_66) ;  /* 0x0000003000748947 */ /* 0x014fea0003800000 */
.L_x_138:
[----:B-1----:R-:W-:-:S04]  /*3c50*/  UIADD3 UR7, UPT, UPT, UR15, 0x1, URZ ;  /* 0x000000010f077890 */ /* 0x002fc8000fffe0ff */
[----:B------:R-:W-:-:S04]  /*3c60*/  UISETP.NE.AND UP0, UPT, UR7, 0x4, UPT ;  /* 0x000000040700788c */ /* 0x000fc8000bf05270 */
[----:B------:R-:W-:Y:S02]  /*3c70*/  USEL UR8, URZ, 0x1, UP0 ;  /* 0x00000001ff087887 */ /* 0x000fe40008000000 */
[----:B------:R-:W-:-:S04]  /*3c80*/  USEL UR7, UR7, URZ, UP0 ;  /* 0x000000ff07077287 */ /* 0x000fc80008000000 */
[----:B------:R-:W-:Y:S01]  /*3c90*/  ULEA UR6, UR7, UR5, 0x3 ;  /* 0x0000000507067291 */ /* 0x000fe2000f8e18ff */
[----:B------:R-:W-:-:S04]  /*3ca0*/  LOP3.LUT R2, R11, UR8, RZ, 0x3c, !PT ;  /* 0x000000080b027c12 */ /* 0x000fc8000f8e3cff */
[----:B--2---:R-:W-:-:S04]  /*3cb0*/  SHF.L.U32 R3, R2, 0x1f, RZ ;  /* 0x0000001f02037819 */ /* 0x004fc800000006ff */
[----:B------:R-:W1:Y:S02]  /*3cc0*/  SYNCS.PHASECHK.TRANS64.TRYWAIT P0, [UR6], R3 ;  /* 0x00000003ff0075a7 */ /* 0x000e640008001106 */
[----:B-1----:R-:W-:Y:S05]  /*3cd0*/  @!P0 BRA `(.L_x_67) ;  /* 0x0000003000688947 */ /* 0x002fea0003800000 */
.L_x_140:
        /* <DEDUP_REMOVED lines=9> */
.L_x_142:
[----:B------:R-:W-:-:S04]  /*3d70*/  UIADD3 UR7, UPT, UPT, UR7, 0x1, URZ ;  /* 0x0000000107077890 */ /* 0x000fc8000fffe0ff */
[----:B------:R-:W-:-:S04]  /*3d80*/  UISETP.NE.AND UP0, UPT, UR7, 0x4, UPT ;  /* 0x000000040700788c */ /* 0x000fc8000bf05270 */
[----:B------:R-:W-:Y:S02]  /*3d90*/  USEL UR6, URZ, 0x1, UP0 ;  /* 0x00000001ff067887 */ /* 0x000fe40008000000 */
[----:B------:R-:W-:-:S04]  /*3da0*/  USEL UR7, UR7, URZ, UP0 ;  /* 0x000000ff07077287 */ /* 0x000fc80008000000 */
[----:B------:R-:W-:Y:S01]  /*3db0*/  ULEA UR7, UR7, UR5, 0x3 ;  /* 0x0000000507077291 */ /* 0x000fe2000f8e18ff */
[----:B-1----:R-:W-:-:S04]  /*3dc0*/  LOP3.LUT R3, R2, UR6, RZ, 0x3c, !PT ;  /* 0x0000000602037c12 */ /* 0x002fc8000f8e3cff */
[----:B------:R-:W-:-:S04]  /*3dd0*/  SHF.L.U32 R3, R3, 0x1f, RZ ;  /* 0x0000001f03037819 */ /* 0x000fc800000006ff */
[----:B------:R-:W1:Y:S02]  /*3de0*/  SYNCS.PHASECHK.TRANS64.TRYWAIT P0, [UR7], R3 ;  /* 0x00000003ff0075a7 */ /* 0x000e640008001107 */
[----:B-1----:R-:W-:Y:S05]  /*3df0*/  @!P0 BRA `(.L_x_69) ;  /* 0x0000003000508947 */ /* 0x002fea0003800000 */
.L_x_144:
[----:B------:R-:W-:Y:S01]  /*3e00*/  NOP ;  /* 0x0000000000007918 */ /* 0x000fe20000000000 */
[----:B-1----:R-:W1:Y:S01]  /*3e10*/  LDS R0, [UR4+0x14] ;  /* 0x00001404ff007984 */ /* 0x002e620008000800 */
[----:B------:R-:W-:Y:S01]  /*3e20*/  ULOP3.LUT UR6, UR16, 0xffff, URZ, 0xc0, !UPT ;  /* 0x0000ffff10067892 */ /* 0x000fe2000f8ec0ff */
[----:B------:R-:W-:Y:S01]  /*3e30*/  UMOV UR8, 0xffff ;  /* 0x0000ffff00087882 */ /* 0x000fe20000000000 */
[----:B------:R-:W-:Y:S02]  /*3e40*/  UMOV UR5, 0x1 ;  /* 0x0000000100057882 */ /* 0x000fe40000000000 */
[----:B------:R-:W-:-:S04]  /*3e50*/  USHF.R.U32.HI UR6, URZ, 0x5, UR6 ;  /* 0x00000005ff067899 */ /* 0x000fc80008011606 */
[----:B------:R-:W-:Y:S02]  /*3e60*/  USHF.L.U32 UR8, UR8, UR6, URZ ;  /* 0x0000000608087299 */ /* 0x000fe400080006ff */
[----:B------:R-:W-:-:S04]  /*3e70*/  USHF.L.U32 UR5, UR5, UR6, URZ ;  /* 0x0000000605057299 */ /* 0x000fc800080006ff */
[----:B-1----:R-:W-:-:S04]  /*3e80*/  LOP3.LUT R0, R0, UR8, RZ, 0xc0, !PT ;  /* 0x0000000800007c12 */ /* 0x002fc8000f8ec0ff */
[----:B------:R-:W-:-:S13]  /*3e90*/  ISETP.NE.AND P0, PT, R0, UR8, PT ;  /* 0x0000000800007c0c */ /* 0x000fda000bf05270 */
[----:B------:R-:W-:Y:S05]  /*3ea0*/  @P0 BRA `(.L_x_70) ;  /* 0x0000000000580947 */ /* 0x000fea0003800000 */
[----:B------:R-:W1:Y:S02]  /*3eb0*/  LDS R0, [UR4+0x18] ;  /* 0x00001804ff007984 */ /* 0x000e640008000800 */
[----:B-1----:R-:W-:-:S04]  /*3ec0*/  LOP3.LUT R0, R0, UR5, RZ, 0xc0, !PT ;  /* 0x0000000500007c12 */ /* 0x002fc8000f8ec0ff */
[----:B------:R-:W-:-:S13]  /*3ed0*/  ISETP.NE.AND P0, PT, R0, UR5, PT ;  /* 0x0000000500007c0c */ /* 0x000fda000bf05270 */
[----:B------:R-:W-:Y:S05]  /*3ee0*/  @P0 BRA `(.L_x_71) ;  /* 0x00000000003c0947 */ /* 0x000fea0003800000 */
[----:B------:R-:W1:Y:S01]  /*3ef0*/  S2R R2, SR_LANEID ;  /* 0x0000000000027919 */ /* 0x000e620000000000 */
[----:B------:R-:W-:Y:S01]  /*3f00*/  ULOP3.LUT UR8, URZ, UR8, URZ, 0x33, !UPT ;  /* 0x00000008ff087292 */ /* 0x000fe2000f8e33ff */
[----:B------:R-:W-:Y:S01]  /*3f10*/  LOP3.LUT R4, RZ, UR5, RZ, 0x33, !PT ;  /* 0x00000005ff047c12 */ /* 0x000fe2000f8e33ff */
[----:B------:R-:W-:Y:S02]  /*3f20*/  VOTEU.ANY UR7, UPT, PT ;  /* 0x0000000000077886 */ /* 0x000fe400038e0100 */
[----:B------:R-:W-:Y:S01]  /*3f30*/  UFLO.U32 UR7, UR7 ;  /* 0x00000007000772bd */ /* 0x000fe200080e0000 */
[----:B------:R-:W2:Y:S01]  /*3f40*/  REDUX UR5, R4 ;  /* 0x00000000040573c4 */ /* 0x000ea20000000000 */
[----:B------:R-:W-:-:S06]  /*3f50*/  IMAD.U32 R0, RZ, RZ, UR8 ;  /* 0x00000008ff007e24 */ /* 0x000fcc000f8e00ff */
[----:B------:R4:W-:Y:S01]  /*3f60*/  UTCATOMSWS.AND URZ, UR8 ;  /* 0x0000000800ff79e3 */ /* 0x0009e20008000000 */
[----:B------:R-:W3:Y:S01]  /*3f70*/  REDUX UR6, R0 ;  /* 0x00000000000673c4 */ /* 0x000ee20000000000 */
[----:B-1----:R-:W-:Y:S01]  /*3f80*/  ISETP.EQ.U32.AND P0, PT, R2, UR7, PT ;  /* 0x0000000702007c0c */ /* 0x002fe2000bf02070 */
[----:B--2---:R-:W-:Y:S01]  /*3f90*/  IMAD.U32 R2, RZ, RZ, UR5 ;  /* 0x00000005ff027e24 */ /* 0x004fe2000f8e00ff */
[----:B---3--:R-:W-:-:S11]  /*3fa0*/  MOV R3, UR6 ;  /* 0x0000000600037c02 */ /* 0x008fd60008000f00 */
[----:B------:R4:W-:Y:S04]  /*3fb0*/  @P0 ATOMS.AND RZ, [UR4+0x14], R3 ;  /* 0x00001403ffff098c */ /* 0x0009e8000a800004 */
[----:B------:R4:W-:Y:S01]  /*3fc0*/  @P0 ATOMS.AND RZ, [UR4+0x18], R2 ;  /* 0x00001802ffff098c */ /* 0x0009e2000a800004 */
[----:B------:R-:W-:Y:S05]  /*3fd0*/  BRA `(.L_x_72) ;  /* 0x0000000000147947 */ /* 0x000fea0003800000 */
.L_x_71:
[----:B------:R-:W-:Y:S02]  /*3fe0*/  MOV R2, 0x4000 ;  /* 0x0000400000027802 */ /* 0x000fe40000000f00 */
[----:B---3-5:R-:W-:Y:S05]  /*3ff0*/  CALL.REL.NOINC `($__internal_0_$__cuda_sm10x_tcgen05_guardrail_trap_col_being_dealloced_not_returned_by_alloc) ;  /* 0x0000003000807944 */ /* 0x028fea0003c00000 */
[----:B------:R-:W-:Y:S05]  /*4000*/  BRA `(.L_x_72) ;  /* 0x0000000000087947 */ /* 0x000fea0003800000 */
.L_x_70:
[----:B------:R-:W-:Y:S02]  /*4010*/  MOV R2, 0x4030 ;  /* 0x0000403000027802 */ /* 0x000fe40000000f00 */
[----:B---3-5:R-:W-:Y:S05]  /*4020*/  CALL.REL.NOINC `($__internal_2_$__cuda_sm10x_tcgen05_guardrail_trap_unallocated_columns_being_dealloced) ;  /* 0x00000030008c7944 */ /* 0x028fea0003c00000 */
.L_x_72:
[----:B------:R-:W-:Y:S01]  /*4030*/  NOP ;  /* 0x0000000000007918 */ /* 0x000fe20000000000 */
[----:B----4-:R-:W-:Y:S05]  /*4040*/  EXIT ;  /* 0x000000000000794d */ /* 0x010fea0003800000 */
.L_x_54:
[----:B------:R-:W-:-:S09]  /*4050*/  UISETP.NE.OR UP2, UPT, UR8, 0x3, !UP2 ;  /* 0x000000030800788c */ /* 0x000fd2000d745670 */
[----:B------:R-:W-:Y:S05]  /*4060*/  BRA.U UP2, `(.L_x_73) ;  /* 0x0000000d020c7547 */ /* 0x000fea000b800000 */
[----:B------:R-:W1:Y:S01]  /*4070*/  LDC R0, c[0x0][0xb30] ;  /* 0x0002cc00ff007b82 */ /* 0x000e620000000800 */
[----:B------:R-:W2:Y:S01]  /*4080*/  LDCU.64 UR8, c[0x0][0x888] ;  /* 0x00011100ff0877ac */ /* 0x000ea20008000a00 */
[----:B------:R-:W-:Y:S01]  /*4090*/  IMAD.MOV.U32 R30, RZ, RZ, 0x1 ;  /* 0x00000001ff1e7424 */ /* 0x000fe200078e00ff */
[----:B------:R-:W-:Y:S01]  /*40a0*/  CS2R R28, SRZ ;  /* 0x00000000001c7805 */ /* 0x000fe2000001ff00 */
[----:B------:R-:W-:Y:S01]  /*40b0*/  IMAD.MOV.U32 R25, RZ, RZ, 0x1000 ;  /* 0x00001000ff197424 */ /* 0x000fe200078e00ff */
[----:B------:R-:W4:Y:S03]  /*40c0*/  LDCU.64 UR4, c[0x0][0x890] ;  /* 0x00011200ff0477ac */ /* 0x000f260008000a00 */
[----:B------:R-:W3:Y:S01]  /*40d0*/  LDC R19, c[0x0][0x370] ;  /* 0x0000dc00ff137b82 */ /* 0x000ee20000000800 */
[----:B------:R-:W-:Y:S01]  /*40e0*/  UMOV UR7, 0x400 ;  /* 0x0000040000077882 */ /* 0x000fe20000000000 */
[----:B------:R-:W-:-:S02]  /*40f0*/  UPLOP3.LUT UP1, UPT, UPT, UPT, UPT, 0x40, 0x4 ;  /* 0x000000000004789c */ /* 0x000fc40003f2e870 */
[----:B------:R-:W-:Y:S01]  /*4100*/  ULEA UR7, UR37, UR7, 0x18 ;  /* 0x0000000725077291 */ /* 0x000fe2000f8ec0ff */
[----:B------:R-:W-:-:S03]  /*4110*/  UMOV UR15, URZ ;  /* 0x000000ff000f7c82 */ /* 0x000fc60008000000 */
[----:B------:R-:W3:Y:S01]  /*4120*/  LDC R2, c[0x0][0xb0c] ;  /* 0x0002c300ff027b82 */ /* 0x000ee20000000800 */
[----:B--2---:R-:W-:Y:S02]  /*4130*/  UISETP.NE.U32.AND UP2, UPT, UR8, URZ, UPT ;  /* 0x000000ff0800728c */ /* 0x004fe4000bf45070 */
[----:B----4-:R-:W-:-:S05]  /*4140*/  UISETP.NE.U32.AND UP3, UPT, UR4, URZ, UPT ;  /* 0x000000ff0400728c */ /* 0x010fca000bf65070 */
[----:B------:R-:W2:Y:S01]  /*4150*/  LDC R18, c[0x0][0xb20] ;  /* 0x0002c800ff127b82 */ /* 0x000ea20000000800 */
[----:B-1----:R-:W-:Y:S01]  /*4160*/  ISETP.NE.AND P1, PT, R0, 0x1, PT ;  /* 0x000000010000780c */ /* 0x002fe20003f25270 */
[----:B------:R-:W-:Y:S02]  /*4170*/  UISETP.NE.AND.EX UP2, UPT, UR9, URZ, UPT, UP2 ;  /* 0x000000ff0900728c */ /* 0x000fe4000bf45320 */
[----:B------:R-:W-:-:S04]  /*4180*/  UISETP.NE.AND.EX UP3, UPT, UR5, URZ, UPT, UP3 ;  /* 0x000000ff0500728c */ /* 0x000fc8000bf65330 */
[----:B-----5:R-:W1:Y:S08]  /*4190*/  LDC.64 R32, c[0x0][0x348] ;  /* 0x0000d200ff207b82 */ /* 0x020e700000000a00 */
[----:B------:R-:W4:Y:S08]  /*41a0*/  LDC.64 R16, c[0x0][0xb10] ;  /* 0x0002c400ff107b82 */ /* 0x000f300000000a00 */
[----:B------:R-:W1:Y:S08]  /*41b0*/  LDC.64 R6, c[0x0][0xb18] ;  /* 0x0002c600ff067b82 */ /* 0x000e700000000a00 */
[----:B------:R-:W1:Y:S08]  /*41c0*/  LDC.64 R4, c[0x0][0xb28] ;  /* 0x0002ca00ff047b82 */ /* 0x000e700000000a00 */
[----:B--23--:R-:W1:Y:S02]  /*41d0*/  LDC R24, c[0x0][0x374] ;  /* 0x0000dd00ff187b82 */ /* 0x00ce640000000800 */
.L_x_81:
[C---:B------:R-:W-:Y:S02]  /*41e0*/  LEA R0, R29.reuse, UR7, 0x3 ;  /* 0x000000071d007c11 */ /* 0x040fe4000f8e18ff */
[----:B------:R-:W-:Y:S02]  /*41f0*/  SHF.L.U32 R3, R28, 0x1f, RZ ;  /* 0x0000001f1c037819 */ /* 0x000fe400000006ff */
[----:B------:R-:W-:Y:S02]  /*4200*/  LEA R20, R29, UR7, 0x4 ;  /* 0x000000071d147c11 */ /* 0x000fe4000f8e20ff */
[----:B--2---:R-:W2:Y:S02]  /*4210*/  SYNCS.PHASECHK.TRANS64.TRYWAIT P0, [R0+URZ+0xc0], R3 ;  /* 0x0000c003000075a7 */ /* 0x004ea400080011ff */
[----:B--2---:R-:W-:Y:S05]  /*4220*/  @!P0 BRA `(.L_x_74) ;  /* 0x0000002c005c8947 */ /* 0x004fea0003800000 */
.L_x_145:
[----:B------:R-:W-:Y:S01]  /*4230*/  ISETP.GE.AND P0, PT, R26, 0x1, PT ;  /* 0x000000011a00780c */ /* 0x000fe20003f06270 */
[----:B------:R-:W3:Y:S01]  /*4240*/  LDS.128 R20, [R20+0x150] ;  /* 0x0001500014147984 */ /* 0x000ee20000000c00 */
[----:B------:R-:W-:Y:S01]  /*4250*/  ISETP.NE.U32.AND P4, PT, RZ, UR4, PT ;  /* 0x00000004ff007c0c */ /* 0x000fe2000bf85070 */
[----:B--2---:R-:W-:Y:S03]  /*4260*/  VIADD R0, R0, 0xd0 ;  /* 0x000000d000007836 */ /* 0x004fe60000000000 */
[----:B------:R-:W-:Y:S01]  /*4270*/  ISETP.NE.AND.EX P4, PT, RZ, UR5, PT, P4 ;  /* 0x00000005ff007c0c */ /* 0x000fe2000bf85340 */
[----:B------:R-:W-:Y:S01]  /*4280*/  @!PT LDS RZ, [RZ] ;  /* 0x00000000fffff984 */ /* 0x000fe20000000800 */
[----:B------:R-:W-:Y:S01]  /*4290*/  @!PT LDS RZ, [RZ] ;  /* 0x00000000fffff984 */ /* 0x000fe20000000800 */
[----:B------:R-:W-:Y:S01]  /*42a0*/  @!PT LDS RZ, [RZ] ;  /* 0x00000000fffff984 */ /* 0x000fe20000000800 */
[----:B------:R-:W-:Y:S01]  /*42b0*/  @!PT LDS RZ, [RZ] ;  /* 0x00000000fffff984 */ /* 0x000fe20000000800 */
[----:B------:R2:W-:Y:S06]  /*42c0*/  MEMBAR.ALL.CTA ;  /* 0x0000000000007992 */ /* 0x0005ec0000008000 */
[----:B--2---:R-:W2:Y:S01]  /*42d0*/  FENCE.VIEW.ASYNC.S ;  /* 0x00000000000073c6 */ /* 0x004ea20000000000 */
[----:B------:R-:W-:Y:S04]  /*42e0*/  PRMT R0, RZ, 0x654, R0 ;  /* 0x00000654ff007816 */ /* 0x000fe80000000000 */
[----:B--2---:R2:W-:Y:S01]  /*42f0*/  SYNCS.ARRIVE.TRANS64.RED.A1T0 RZ, [R0+URZ], RZ ;  /* 0x000000ff00ff79a7 */ /* 0x0045e200081004ff */
[----:B---3--:R-:W-:Y:S11]  /*4300*/  LOP3.LUT P3, RZ, R22, 0x1, RZ, 0xc0, !PT ;  /* 0x0000000116ff7812 */ /* 0x008ff6000786c0ff */
[----:B------:R-:W-:Y:S02]  /*4310*/  @!UPT UIADD3 URZ, UPT, UPT, URZ, URZ, URZ ;  /* 0x000000fffffff290 */ /* 0x000fe4000fffe0ff */
[----:B------:R-:W-:Y:S02]  /*4320*/  @P3 MOV R13, R20 ;  /* 0x00000014000d3202 */ /* 0x000fe40000000f00 */
[----:B------:R-:W-:Y:S01]  /*4330*/  @P3 LOP3.LUT R8, R21, 0xffff, RZ, 0xc0, !PT ;  /* 0x0000ffff15083812 */ /* 0x000fe200078ec0ff */
[----:B--2---:R-:W-:Y:S06]  /*4340*/  @!P0 BRA `(.L_x_75) ;  /* 0x0000000000a48947 */ /* 0x004fec0003800000 */
[----:B-1----:R-:W-:Y:S01]  /*4350*/  IMAD.HI.U32 R31, R24, R7, RZ ;  /* 0x00000007181f7227 */ /* 0x002fe200078e00ff */
[----:B------:R-:W-:Y:S02]  /*4360*/  ISETP.NE.AND P0, PT, R6, 0x1, PT ;  /* 0x000000010600780c */ /* 0x000fe40003f05270 */
[----:B------:R-:W-:Y:S01]  /*4370*/  ISETP.NE.AND P2, PT, R26, 0x1, PT ;  /* 0x000000011a00780c */ /* 0x000fe20003f45270 */
[----:B----4-:R-:W-:Y:S01]  /*4380*/  IMAD.HI.U32 R34, R19, R16, RZ ;  /* 0x0000001013227227 */ /* 0x010fe200078e00ff */
[----:B------:R-:W-:Y:S02]  /*4390*/  SHF.R.U32.HI R31, RZ, R18, R31 ;  /* 0x00000012ff1f7219 */ /* 0x000fe4000001161f */
[----:B------:R-:W-:Y:S01]  /*43a0*/  ISETP.NE.AND P5, PT, R2, 0x1, PT ;  /* 0x000000010200780c */ /* 0x000fe20003fa5270 */
[----:B------:R-:W-:Y:S01]  /*43b0*/  IMAD.HI.U32 R36, R13, R16, RZ ;  /* 0x000000100d247227 */ /* 0x000fe200078e00ff */
[----:B------:R-:W-:Y:S02]  /*43c0*/  SHF.R.U32.HI R34, RZ, R17, R34 ;  /* 0x00000011ff227219 */ /* 0x000fe40000011622 */
[----:B------:R-:W-:Y:S01]  /*43d0*/  SEL R3, R24, R31, !P0 ;  /* 0x0000001f18037207 */ /* 0x000fe20004000000 */
[C---:B------:R-:W-:Y:S01]  /*43e0*/  IMAD.HI.U32 R31, R8.reuse, R7, RZ ;  /* 0x00000007081f7227 */ /* 0x040fe200078e00ff */
[----:B------:R-:W-:Y:S02]  /*43f0*/  SEL R11, R19, R34, !P5 ;  /* 0x00000022130b7207 */ /* 0x000fe40006800000 */
[----:B------:R-:W-:Y:S01]  /*4400*/  SHF.R.U32.HI R36, RZ, R17, R36 ;  /* 0x00000011ff247219 */ /* 0x000fe20000011624 */
[----:B------:R-:W-:Y:S01]  /*4410*/  IMAD.HI.U32 R38, R3, R4, RZ ;  /* 0x0000000403267227 */ /* 0x000fe200078e00ff */
[----:B------:R-:W-:Y:S03]  /*4420*/  SHF.R.U32.HI R31, RZ, R18, R31 ;  /* 0x00000012ff1f7219 */ /* 0x000fe6000001161f */
[----:B------:R-:W-:Y:S01]  /*4430*/  IMAD.HI.U32 R34, R11, R4, RZ ;  /* 0x000000040b227227 */ /* 0x000fe200078e00ff */
[----:B------:R-:W-:Y:S02]  /*4440*/  @P2 SHF.R.U32.HI R3, RZ, R5, R38 ;  /* 0x00000005ff032219 */ /* 0x000fe40000011626 */
[----:B------:R-:W-:Y:S02]  /*4450*/  SEL R9, R8, R31, !P0 ;  /* 0x0000001f08097207 */ /* 0x000fe40004000000 */
[----:B------:R-:W-:Y:S01]  /*4460*/  @P2 SHF.R.U32.HI R11, RZ, R5, R34 ;  /* 0x00000005ff0b2219 */ /* 0x000fe20000011622 */
[C---:B------:R-:W-:Y:S01]  /*4470*/  IMAD R10, R26.reuse, R3, RZ ;  /* 0x000000031a0a7224 */ /* 0x040fe200078e02ff */
[----:B------:R-:W-:Y:S01]  /*4480*/  SEL R3, R13, R36, !P5 ;  /* 0x000000240d037207 */ /* 0x000fe20006800000 */
[C---:B------:R-:W-:Y:S03]  /*4490*/  IMAD.HI.U32 R14, R9.reuse, R4, RZ ;  /* 0x00000004090e7227 */ /* 0x040fe600078e00ff */
[----:B------:R-:W-:Y:S01]  /*44a0*/  ISETP.GE.AND P0, PT, R9, R10, PT ;  /* 0x0000000a0900720c */ /* 0x000fe20003f06270 */
[C---:B------:R-:W-:Y:S01]  /*44b0*/  IMAD R12, R26.reuse, R11, RZ ;  /* 0x0000000b1a0c7224 */ /* 0x040fe200078e02ff */
[-C--:B------:R-:W-:Y:S04]  /*44c0*/  SHF.R.U32.HI R14, RZ, R5.reuse, R14 ;  /* 0x00000005ff0e7219 */ /* 0x080fe8000001160e */
[----:B------:R-:W-:Y:S02]  /*44d0*/  ISETP.GE.OR P0, PT, R3, R12, P0 ;  /* 0x0000000c0300720c */ /* 0x000fe40000706670 */
[----:B------:R-:W-:Y:S05]  /*44e0*/  SEL R15, R9, R14, !P2 ;  /* 0x0000000e090f7207 */ /* 0x000fea0005000000 */
[----:B------:R-:W-:Y:S04]  /*44f0*/  IMAD.MOV R14, RZ, RZ, -R15 ;  /* 0x000000ffff0e7224 */ /* 0x000fe800078e0a0f */
[----:B------:R-:W-:Y:S02]  /*4500*/  IMAD R14, R26, R14, R9 ;  /* 0x0000000e1a0e7224 */ /* 0x000fe400078e0209 */
[C---:B------:R-:W-:Y:S05]  /*4510*/  @!P0 IMAD.HI.U32 R10, R3.reuse, R4, RZ ;  /* 0x00000004030a8227 */ /* 0x040fea00078e00ff */
[----:B------:R-:W-:Y:S04]  /*4520*/  @!P0 SHF.R.U32.HI R10, RZ, R5, R10 ;  /* 0x00000005ff0a8219 */ /* 0x000fe8000001160a */
[----:B------:R-:W-:Y:S01]  /*4530*/  @!P0 SEL R0, R3, R10, !P2 ;  /* 0x0000000a03008207 */ /* 0x000fe20005000000 */
[----:B------:R-:W-:Y:S03]  /*4540*/  IMAD.MOV R10, RZ, RZ, -R3 ;  /* 0x000000ffff0a7224 */ /* 0x000fe600078e0a03 */
[----:B------:R-:W-:Y:S01]  /*4550*/  @!P0 IADD3 R15, PT, PT, R15, -R0, RZ ;  /* 0x800000000f0f8210 */ /* 0x000fe20007ffe0ff */
[----:B------:R-:W-:Y:S01]  /*4560*/  @!P0 IMAD R0, R11, R14, R0 ;  /* 0x0000000e0b008224 */ /* 0x000fe200078e0200 */
[----:B------:R-:W-:Y:S01]  /*4570*/  IADD3 R11, PT, PT, -R9, RZ, RZ ;  /* 0x000000ff090b7210 */ /* 0x000fe20007ffe1ff */
[----:B------:R-:W-:Y:S02]  /*4580*/  IMAD R13, R2, R10, R13 ;  /* 0x0000000a020d7224 */ /* 0x000fe400078e020d */
[----:B------:R-:W-:Y:S02]  /*4590*/  @!P0 IMAD R9, R15, R26, R3 ;  /* 0x0000001a0f098224 */ /* 0x000fe400078e0203 */
[----:B------:R-:W-:Y:S02]  /*45a0*/  @!P0 IMAD.MOV.U32 R3, RZ, RZ, R0 ;  /* 0x000000ffff038224 */ /* 0x000fe400078e0000 */
[----:B------:R-:W-:Y:S02]  /*45b0*/  IMAD R8, R6, R11, R8 ;  /* 0x0000000b06087224 */ /* 0x000fe400078e0208 */
[----:B------:R-:W-:Y:S02]  /*45c0*/  IMAD R13, R3, R2, R13 ;  /* 0x00000002030d7224 */ /* 0x000fe400078e020d */
[----:B------:R-:W-:Y:S02]  /*45d0*/  IMAD R8, R9, R6, R8 ;  /* 0x0000000609087224 */ /* 0x000fe400078e0208 */
.L_x_75:
[----:B------:R-:W-:Y:S05]  /*45e0*/  BRA.U UP1, `(.L_x_76) ;  /* 0x0000000101107547 */ /* 0x000fea000b800000 */
[----:B------:R-:W-:Y:S04]  /*45f0*/  MOV R0, UR6 ;  /* 0x0000000600007c02 */ /* 0x000fe80008000f00 */
[----:B------:R-:W-:Y:S04]  /*4600*/  SHF.L.U32 R3, R0, 0x1f, RZ ;  /* 0x0000001f00037819 */ /* 0x000fe800000006ff */
[----:B------:R-:W2:Y:S02]  /*4610*/  SYNCS.PHASECHK.TRANS64.TRYWAIT P0, [UR7+0xb8], R3 ;  /* 0x0000b803ff0075a7 */ /* 0x000ea40008001107 */
[----:B--2---:R-:W-:Y:S05]  /*4620*/  @!P0 BRA `(.L_x_77) ;  /* 0x0000002800708947 */ /* 0x004fea0003800000 */
.L_x_76:
[----:B------:R-:W-:Y:S05]  /*4630*/  BRA.U !UP3, `(.L_x_78) ;  /* 0x000000010b347547 */ /* 0x000fea000b800000 */
[----:B------:R-:W-:Y:S01]  /*4640*/  UPLOP3.LUT UP0, UPT, UPT, UPT, UP2, 0x80, 0x8 ;  /* 0x000000000008789c */ /* 0x000fe20003f0f020 */
[----:B--2---:R-:W-:Y:S02]  /*4650*/  HFMA2 R0, -RZ, RZ, 0, 5.9604644775390625e-08 ;  /* 0x00000001ff007431 */ /* 0x004fe400000001ff */
[----:B------:R-:W-:Y:S03]  /*4660*/  IMAD.MOV.U32 R70, RZ, RZ, 0x1 ;  /* 0x00000001ff467424 */ /* 0x000fe600078e00ff */
[----:B------:R-:W-:Y:S05]  /*4670*/  PLOP3.LUT P0, PT, PT, PT, UP0, 0x80, 0x8 ;  /* 0x000000000008781c */ /* 0x000fea0003f0f008 */
[----:B------:R-:W2:Y:S01]  /*4680*/  @UP0 LDCU.64 UR10, c[0x0][0x888] ;  /* 0x00011100ff0a07ac */ /* 0x000ea20008000a00 */
[----:B------:R-:W-:Y:S07]  /*4690*/  @UP0 UIMAD UR8, UR36, UR4, URZ ;  /* 0x00000004240802a4 */ /* 0x000fee000f8e02ff */
[----:B------:R-:W-:Y:S01]  /*46a0*/  @!P0 PRMT R70, R0, 0x7610, R70 ;  /* 0x0000761000468816 */ /* 0x000fe20000000046 */
[----:B--2---:R-:W-:Y:S03]  /*46b0*/  @UP0 UIMAD.WIDE UR10, UR8, 0x4, UR10 ;  /* 0x00000004080a08a5 */ /* 0x004fe6000f8e020a */
[----:B------:R-:W2:Y:S03]  /*46c0*/  @!UP0 LDCU UR8, c[0x0][0x880] ;  /* 0x00011000ff0887ac */ /* 0x000ea60008000800 */
[----:B------:R-:W-:Y:S01]  /*46d0*/  IMAD.U32 R10, RZ, RZ, UR10 ;  /* 0x0000000aff0a7e24 */ /* 0x000fe2000f8e00ff */
[----:B------:R-:W-:Y:S05]  /*46e0*/  MOV R11, UR11 ;  /* 0x0000000b000b7c02 */ /* 0x000fea0008000f00 */
[----:B------:R3:W5:Y:S02]  /*46f0*/  @P0 LDG.E R35, desc[UR40][R10.64] ;  /* 0x000000280a230981 */ /* 0x000764000c1e1900 */
[----:B--23--:R-:W-:Y:S07]  /*4700*/  @!P0 IMAD.U32 R35, RZ, RZ, UR8 ;  /* 0x00000008ff238e24 */ /* 0x00cfee000f8e00ff */
.L_x_78:
[----:B-----5:R-:W-:Y:S01]  /*4710*/  @!P4 FSETP.EQ.AND P5, PT, R35, RZ, PT ;  /* 0x000000ff2300c20b */ /* 0x020fe20003fa2000 */
[----:B------:R-:W-:Y:S01]  /*4720*/  @!UPT UIADD3 URZ, UPT, UPT, URZ, URZ, URZ ;  /* 0x000000fffffff290 */ /* 0x000fe2000fffe0ff */
[----:B------:R-:W-:Y:S11]  /*4730*/  @!P4 BRA `(.L_x_79) ;  /* 0x000000000014c947 */ /* 0x000ff60003800000 */
[----:B------:R-:W-:Y:S02]  /*4740*/  LOP3.LUT P0, RZ, R70, 0xff, RZ, 0xc0, !PT ;  /* 0x000000ff46ff7812 */ /* 0x000fe4000780c0ff */
[----:B------:R-:W-:Y:S04]  /*4750*/  PLOP3.LUT P5, PT, PT, PT, UP0, 0x80, 0x8 ;  /* 0x000000000008781c */ /* 0x000fe80003faf008 */
[----:B------:R-:W-:Y:S07]  /*4760*/  PLOP3.LUT P5, PT, P5, PT, PT, 0x8, 0x80 ;  /* 0x000000000080781c */ /* 0x000fee0002fae170 */
[----:B------:R-:W-:Y:S11]  /*4770*/  @P0 FSETP.EQ.AND P5, PT, R35, RZ, PT ;  /* 0x000000ff2300020b */ /* 0x000ff60003fa2000 */
[----:B------:R-:W-:Y:S02]  /*4780*/  @!UPT UIADD3 URZ, UPT, UPT, URZ, URZ, URZ ;  /* 0x000000fffffff290 */ /* 0x000fe4000fffe0ff */
.L_x_79:
[----:B------:R-:W3:Y:S01]  /*4790*/  LDC.64 R14, c[0x0][0xb10] ;  /* 0x0002c400ff0e7b82 */ /* 0x000ee20000000a00 */
[----:B------:R-:W-:Y:S01]  /*47a0*/  ULEA UR13, UR15, UR7, 0x3 ;  /* 0x000000070f0d7291 */ /* 0x000fe2000f8e18ff */
[----:B------:R-:W-:Y:S01]  /*47b0*/  SHF.L.U32 R12, R30, 0x1f, RZ ;  /* 0x0000001f1e0c7819 */ /* 0x000fe200000006ff */
[----:B------:R-:W-:Y:S01]  /*47c0*/  VIADD R29, R29, 0x1 ;  /* 0x000000011d1d7836 */ /* 0x000fe20000000000 */
[----:B------:R-:W-:Y:S04]  /*47d0*/  @P3 SHF.R.U32.HI R27, RZ, 0x10, R21 ;  /* 0x00000010ff1b3819 */ /* 0x000fe80000011615 */
[----:B------:R-:W5:Y:S02]  /*47e0*/  LDC.64 R10, c[0x0][0xb18] ;  /* 0x0002c600ff0a7b82 */ /* 0x000f640000000a00 */
[----:B------:R-:W1:Y:S01]  /*47f0*/  SYNCS.PHASECHK.TRANS64.TRYWAIT P4, [UR13+0xa0], R12 ;  /* 0x0000a00cff0075a7 */ /* 0x000e62000808110d */
[----:B---3--:R-:W-:Y:S05]  /*4800*/  @!P1 IMAD.HI.U32 R14, R13, R14, RZ ;  /* 0x0000000e0d0e9227 */ /* 0x008fea00078e00ff */
[----:B--2---:R-:W2:Y:S01]  /*4810*/  @!P1 LDC R0, c[0x0][0xb20] ;  /* 0x0002c800ff009b82 */ /* 0x004ea20000000800 */
[----:B------:R-:W-:Y:S01]  /*4820*/  @!P1 SHF.R.U32.HI R14, RZ, R15, R14 ;  /* 0x0000000fff0e9219 */ /* 0x000fe2000001160e */
[----:B-----5:R-:W-:Y:S01]  /*4830*/  @!P1 IMAD.HI.U32 R11, R8, R11, RZ ;  /* 0x0000000b080b9227 */ /* 0x020fe200078e00ff */
[----:B------:R-:W-:Y:S05]  /*4840*/  @!P1 ISETP.NE.AND P0, PT, R10, 0x1, PT ;  /* 0x000000010a00980c */ /* 0x000fea0003f05270 */
[----:B------:R-:W3:Y:S01]  /*4850*/  @!P1 LDC R3, c[0x0][0xb0c] ;  /* 0x0002c300ff039b82 */ /* 0x000ee20000000800 */
[----:B--2---:R-:W-:Y:S02]  /*4860*/  @!P1 SHF.R.U32.HI R9, RZ, R0, R11 ;  /* 0x00000000ff099219 */ /* 0x004fe4000001160b */
[----:B---3--:R-:W-:Y:S02]  /*4870*/  @!P1 ISETP.NE.AND P2, PT, R3, 0x1, PT ;  /* 0x000000010300980c */ /* 0x008fe40003f45270 */
[----:B------:R-:W-:Y:S02]  /*4880*/  @!P1 SEL R9, R8, R9, !P0 ;  /* 0x0000000908099207 */ /* 0x000fe40004000000 */
[----:B------:R-:W-:Y:S02]  /*4890*/  ELECT P0, URZ, PT ;  /* 0x0000000000ff782f */ /* 0x000fe40003800000 */
[----:B------:R-:W-:Y:S05]  /*48a0*/  @!P1 SEL R14, R13, R14, !P2 ;  /* 0x0000000e0d0e9207 */ /* 0x000fea0005000000 */
[----:B------:R-:W-:Y:S02]  /*48b0*/  @!P1 IMAD.IADD R0, R9, 0x1, -R14 ;  /* 0x0000000109009824 */ /* 0x000fe400078e0a0e */
[----:B------:R-:W-:Y:S02]  /*48c0*/  @!P1 IMAD.IADD R9, R14, 0x1, -R9 ;  /* 0x000000010e099824 */ /* 0x000fe400078e0a09 */
[----:B------:R-:W-:Y:S02]  /*48d0*/  @!P1 IMAD R13, R0, R3, R13 ;  /* 0x00000003000d9224 */ /* 0x000fe400078e020d */
[----:B------:R-:W-:Y:S01]  /*48e0*/  @!P1 IMAD R8, R9, R10, R8 ;  /* 0x0000000a09089224 */ /* 0x000fe200078e0208 */
[----:B-1----:R-:W-:Y:S06]  /*48f0*/  @!P4 BRA `(.L_x_80) ;  /* 0x0000002400d4c947 */ /* 0x002fec0003800000 */
.L_x_148:
[----:B------:R-:W-:Y:S01]  /*4900*/  PLOP3.LUT P5, PT, P5, P0, PT, 0xf2, 0x2f ;  /* 0x00000000002f781c */ /* 0x000fe20002fa1e72 */
[----:B------:R-:W-:Y:S01]  /*4910*/  UMOV UR16, 0x0 ;  /* 0x0000000000107882 */ /* 0x000fe20000000000 */
[----:B------:R-:W-:Y:S01]  /*4920*/  UMOV UR17, 0x10000000 ;  /* 0x1000000000117882 */ /* 0x000fe20000000000 */
[----:B------:R-:W-:Y:S01]  /*4930*/  UMOV UR12, UR36 ;  /* 0x00000024000c7c82 */ /* 0x000fe20008000000 */
[----:B------:R-:W-:Y:S09]  /*4940*/  @P3 R2UR UR36, R27 ;  /* 0x000000001b2432ca */ /* 0x000ff200000e0000 */
[----:B-1----:R-:W-:Y:S01]  /*4950*/  @!P5 IADD3 R3, P0, PT, R32, 0x580, RZ ;  /* 0x000005802003d810 */ /* 0x002fe20007f1e0ff */
[----:B------:R-:W-:Y:S01]  /*4960*/  @!P5 IMAD.SHL.U32 R63, R63, 0x20, RZ ;  /* 0x000000203f3fd824 */ /* 0x000fe200078e00ff */
[----:B------:R-:W-:Y:S01]  /*4970*/  VOTEU.ALL UP1, P5 ;  /* 0x0000000000ff7886 */ /* 0x000fe20002820000 */
[----:B------:R-:W-:Y:S01]  /*4980*/  @!P5 IMAD.SHL.U32 R69, R69, 0x40, RZ ;  /* 0x000000404545d824 */ /* 0x000fe200078e00ff */
[----:B------:R-:W-:Y:S01]  /*4990*/  @!P5 R2UR UR9, R3 ;  /* 0x000000000309d2ca */ /* 0x000fe200000e0000 */
[----:B------:R-:W-:Y:S01]  /*49a0*/  @!P5 IMAD.X R0, RZ, RZ, R33, P0 ;  /* 0x000000ffff00d224 */ /* 0x000fe200000e0621 */
[----:B------:R-:W-:Y:S01]  /*49b0*/  @!P5 R2UR UR10, R63 ;  /* 0x000000003f0ad2ca */ /* 0x000fe200000e0000 */
[----:B------:R-:W-:Y:S01]  /*49c0*/  @!UP1 ULEA UR14, UR15, UR7, 0xc ;  /* 0x000000070f0e9291 */ /* 0x000fe2000f8e60ff */
[----:B------:R-:W-:Y:S01]  /*49d0*/  @!P5 R2UR UR11, R69 ;  /* 0x00000000450bd2ca */ /* 0x000fe200000e0000 */
[----:B------:R-:W-:Y:S01]  /*49e0*/  UIADD3 UR15, UPT, UPT, UR15, 0x1, URZ ;  /* 0x000000010f0f7890 */ /* 0x000fe2000fffe0ff */
[----:B------:R-:W-:Y:S01]  /*49f0*/  @!P5 R2UR UR8, R0 ;  /* 0x000000000008d2ca */ /* 0x000fe200000e0000 */
[----:B------:R-:W-:Y:S01]  /*4a00*/  IMAD.IADD R63, R8, 0x1, R62 ;  /* 0x00000001083f7824 */ /* 0x000fe200078e023e */
[----:B------:R-:W-:Y:S01]  /*4a10*/  ISETP.NE.AND P0, PT, R29, 0x2, PT ;  /* 0x000000021d00780c */ /* 0x000fe20003f05270 */
[----:B------:R-:W-:Y:S03]  /*4a20*/  IMAD.IADD R69, R13, 0x1, R68 ;  /* 0x000000010d457824 */ /* 0x000fe600078e0244 */
[----:B------:R-:W-:Y:S01]  /*4a30*/  SEL R3, RZ, 0x1, P0 ;  /* 0x00000001ff037807 */ /* 0x000fe20000000000 */
[----:B------:R-:W-:Y:S01]  /*4a40*/  IMAD.U32 R10, RZ, RZ, UR9 ;  /* 0x00000009ff0a7e24 */ /* 0x000fe2000f8e00ff */
[----:B------:R-:W-:Y:S01]  /*4a50*/  UIADD3 UR9, UPT, UPT, UR13, 0x90, URZ ;  /* 0x000000900d097890 */ /* 0x000fe2000fffe0ff */
[----:B------:R-:W-:Y:S02]  /*4a60*/  SEL R29, R29, RZ, P0 ;  /* 0x000000ff1d1d7207 */ /* 0x000fe40000000000 */
[----:B------:R-:W-:Y:S02]  /*4a70*/  LOP3.LUT R28, R28, R3, RZ, 0x3c, !PT ;  /* 0x000000031c1c7212 */ /* 0x000fe400078e3cff */
[----:B------:R-:W-:Y:S01]  /*4a80*/  IMAD.U32 R11, RZ, RZ, UR8 ;  /* 0x00000008ff0b7e24 */ /* 0x000fe2000f8e00ff */
[----:B------:R-:W-:Y:S01]  /*4a90*/  @!P5 R2UR UR18, R10 ;  /* 0x000000000a12d2ca */ /* 0x000fe200000e0000 */
[----:B------:R-:W-:Y:S01]  /*4aa0*/  @!UP1 UIADD3 UR8, UPT, UPT, UR14, 0x200, URZ ;  /* 0x000002000e089890 */ /* 0x000fe2000fffe0ff */
[----:B------:R-:W-:Y:S02]  /*4ab0*/  VOTEU.ALL UP1, P5 ;  /* 0x0000000000ff7886 */ /* 0x000fe40002820000 */
[----:B------:R-:W-:Y:S01]  /*4ac0*/  @!P5 R2UR UR19, R11 ;  /* 0x000000000b13d2ca */ /* 0x000fe200000e0000 */
[----:B------:R-:W-:Y:S11]  /*4ad0*/  UPRMT UR14, UR37, 0x654, UR9 ;  /* 0x00000654250e7896 */ /* 0x000ff60008000009 */
[----:B------:R-:W-:Y:S01]  /*4ae0*/  @!UPT UIADD3 URZ, UPT, UPT, URZ, URZ, URZ ;  /* 0x000000fffffff290 */ /* 0x000fe2000fffe0ff */
[----:B------:R2:W-:Y:S01]  /*4af0*/  @!UP1 UTMALDG.3D [UR8], [UR18], desc[UR16] ;  /* 0x00001008120095b4 */ /* 0x0005e20008011000 */
[----:B------:R2:W-:Y:S01]  /*4b00*/  @!P5 SYNCS.ARRIVE.TRANS64.RED.A0TR RZ, [UR13+0x90], R25 ;  /* 0x00009019ffffd9a7 */ /* 0x0005e2000830040d */
[----:B------:R-:W-:Y:S04]  /*4b10*/  UISETP.NE.AND UP1, UPT, UR15, 0x2, UPT ;  /* 0x000000020f00788c */ /* 0x000fe8000bf25270 */
[----:B------:R-:W-:Y:S02]  /*4b20*/  USEL UR13, URZ, 0x1, UP1 ;  /* 0x00000001ff0d7887 */ /* 0x000fe40008800000 */
[----:B------:R-:W-:Y:S02]  /*4b30*/  USEL UR15, UR15, URZ, UP1 ;  /* 0x000000ff0f0f7287 */ /* 0x000fe40008800000 */
[----:B------:R-:W-:Y:S02]  /*4b40*/  UPLOP3.LUT UP1, UPT, UPT, UPT, UPT, 0x80, 0x8 ;  /* 0x000000000008789c */ /* 0x000fe40003f2f070 */
[----:B------:R-:W-:Y:S01]  /*4b50*/  LOP3.LUT R30, R30, UR13, RZ, 0x3c, !PT ;  /* 0x0000000d1e1e7c12 */ /* 0x000fe2000f8e3cff */
[----:B------:R-:W-:Y:S01]  /*4b60*/  SYNCS.ARRIVE.TRANS64.RED.A1T0 RZ, [UR14], RZ ;  /* 0x000000ffffff79a7 */ /* 0x000fe2000810040e */
[----:B------:R-:W-:Y:S07]  /*4b70*/  @P3 BRA `(.L_x_81) ;  /* 0xfffffff400983947 */ /* 0x000fee000383ffff */
[----:B------:R-:W-:Y:S01]  /*4b80*/  UIADD3 UR7, UPT, UPT, UR7, 0xa0, URZ ;  /* 0x000000a007077890 */ /* 0x000fe2000fffe0ff */
[----:B------:R-:W-:-:S03]  /*4b90*/  SHF.L.U32 R3, R30, 0x1f, RZ ;  /* 0x0000001f1e037819 */ /* 0x000fc600000006ff */
[----:B------:R-:W-:-:S09]  /*4ba0*/  ULEA UR4, UR15, UR7, 0x3 ;  /* 0x000000070f047291 */ /* 0x000fd2000f8e18ff */
[----:B------:R-:W1:Y:S02]  /*4bb0*/  SYNCS.PHASECHK.TRANS64.TRYWAIT P0, [UR4], R3 ;  /* 0x00000003ff0075a7 */ /* 0x000e640008001104 */
[----:B-1----:R-:W-:Y:S05]  /*4bc0*/  @!P0 BRA `(.L_x_82) ;  /* 0x0000002400388947 */ /* 0x002fea0003800000 */
.L_x_150:
[----:B------:R-:W-:-:S04]  /*4bd0*/  UIADD3 UR5, UPT, UPT, UR15, 0x1, URZ ;  /* 0x000000010f057890 */ /* 0x000fc8000fffe0ff */
[----:B------:R-:W-:-:S04]  /*4be0*/  UISETP.NE.AND UP0, UPT, UR5, 0x2, UPT ;  /* 0x000000020500788c */ /* 0x000fc8000bf05270 */
[----:B------:R-:W-:Y:S02]  /*4bf0*/  USEL UR4, URZ, 0x1, UP0 ;  /* 0x00000001ff047887 */ /* 0x000fe40008000000 */
[----:B------:R-:W-:-:S04]  /*4c00*/  USEL UR5, UR5, URZ, UP0 ;  /* 0x000000ff05057287 */ /* 0x000fc80008000000 */
[----:B------:R-:W-:Y:S01]  /*4c10*/  ULEA UR5, UR5, UR7, 0x3 ;  /* 0x0000000705057291 */ /* 0x000fe2000f8e18ff */
[----:B-1----:R-:W-:-:S04]  /*4c20*/  LOP3.LUT R3, R30, UR4, RZ, 0x3c, !PT ;  /* 0x000000041e037c12 */ /* 0x002fc8000f8e3cff */
[----:B------:R-:W-:Y:S01]  /*4c30*/  SHF.L.U32 R3, R3, 0x1f, RZ ;  /* 0x0000001f03037819 */ /* 0x000fe200000006ff */
[----:B------:R-:W-:-:S07]  /*4c40*/  IMAD.U32 R0, RZ, RZ, UR5 ;  /* 0x00000005ff007e24 */ /* 0x000fce000f8e00ff */
.L_x_83:
[----:B-1----:R1:W3:Y:S02]  /*4c50*/  SYNCS.PHASECHK.TRANS64.TRYWAIT P0, [R0+URZ], R3 ;  /* 0x00000003000075a7 */ /* 0x0022e400080011ff */
[----:B---3--:R-:W-:Y:S05]  /*4c60*/  @!P0 NANOSLEEP.SYNCS 0x989680 ;  /* 0x009896800000895d */ /* 0x008fea0003900000 */
[----:B------:R-:W3:Y:S02]  /*4c70*/  @!P0 SYNCS.PHASECHK.TRANS64 P0, [R0+URZ], R3 ;  /* 0x00000003000085a7 */ /* 0x000ee400080010ff */
[----:B--23--:R-:W-:Y:S05]  /*4c80*/  @P0 EXIT ;  /* 0x000000000000094d */ /* 0x00cfea0003800000 */
[----:B------:R-:W-:Y:S05]  /*4c90*/  BRA `(.L_x_83) ;  /* 0xfffffffc00ec7947 */ /* 0x000fea000383ffff */
.L_x_73:
[----:B------:R-:W-:-:S06]  /*4ca0*/  UISETP.GE.AND UP1, UPT, UR8, 0x4, UPT ;  /* 0x000000040800788c */ /* 0x000fcc000bf26270 */
[----:B------:R-:W-:-:S13]  /*4cb0*/  PLOP3.LUT P0, PT, PT, PT, UP1, 0x80, 0x8 ;  /* 0x000000000008781c */ /* 0x000fda0003f0f018 */
[----:B------:R-:W-:Y:S05]  /*4cc0*/  @!P0 EXIT ;  /* 0x000000000000894d */ /* 0x000fea0003800000 */
[----:B------:R-:W-:Y:S01]  /*4cd0*/  BAR.SYNC.DEFER_BLOCKING 0x6, 0xa0 ;  /* 0x0182800000007b1d */ /* 0x000fe20000010000 */
[C---:B------:R-:W-:Y:S01]  /*4ce0*/  IMAD.SHL.U32 R7, R86.reuse, 0x20, RZ ;  /* 0x0000002056077824 */ /* 0x040fe200078e00ff */
[C---:B------:R-:W-:Y:S01]  /*4cf0*/  LOP3.LUT P0, RZ, R86.reuse, 0x4, RZ, 0xc0, !PT ;  /* 0x0000000456ff7812 */ /* 0x040fe2000780c0ff */
[C---:B------:R-:W-:Y:S01]  /*4d00*/  IMAD.SHL.U32 R74, R86.reuse, 0x10, RZ ;  /* 0x00000010564a7824 */ /* 0x040fe200078e00ff */
[----:B------:R-:W-:Y:S01]  /*4d10*/  CS2R R82, SRZ ;  /* 0x0000000000527805 */ /* 0x000fe2000001ff00 */
[C---:B------:R-:W-:Y:S01]  /*4d20*/  IMAD.SHL.U32 R5, R86.reuse, 0x4, RZ ;  /* 0x0000000456057824 */ /* 0x040fe200078e00ff */
[----:B------:R-:W-:Y:S02]  /*4d30*/  UMOV UR42, 0x400 ;  /* 0x00000400002a7882 */ /* 0x000fe40000000000 */
[----:B------:R-:W1:Y:S01]  /*4d40*/  LDC R73, c[0x0][0x370] ;  /* 0x0000dc00ff497b82 */ /* 0x000e620000000800 */
[----:B------:R-:W-:Y:S01]  /*4d50*/  ULEA UR42, UR37, UR42, 0x18 ;  /* 0x0000002a252a7291 */ /* 0x000fe2000f8ec0ff */
[----:B------:R-:W-:Y:S01]  /*4d60*/  LOP3.LUT R0, R7, 0xc0, RZ, 0xc0, !PT ;  /* 0x000000c007007812 */ /* 0x000fe200078ec0ff */
[----:B------:R-:W-:Y:S01]  /*4d70*/  IMAD.U32 R32, R86, 0x10000, RZ ;  /* 0x0001000056207824 */ /* 0x000fe200078e00ff */
[----:B------:R-:W-:Y:S01]  /*4d80*/  LOP3.LUT R74, R74, 0x600, RZ, 0xc0, !PT ;  /* 0x000006004a4a7812 */ /* 0x000fe200078ec0ff */
[----:B------:R-:W-:Y:S01]  /*4d90*/  IMAD.MOV.U32 R85, RZ, RZ, 0x10 ;  /* 0x00000010ff557424 */ /* 0x000fe200078e00ff */
[----:B------:R-:W-:Y:S01]  /*4da0*/  LOP3.LUT R5, R0, 0x18, R5, 0xf8, !PT ;  /* 0x0000001800057812 */ /* 0x000fe200078ef805 */
[----:B------:R-:W-:Y:S01]  /*4db0*/  IMAD.MOV.U32 R84, RZ, RZ, 0x1 ;  /* 0x00000001ff547424 */ /* 0x000fe200078e00ff */
[----:B------:R-:W2:Y:S01]  /*4dc0*/  LDC R28, c[0x0][0xb0c] ;  /* 0x0002c300ff1c7b82 */ /* 0x000ea20000000800 */
[----:B------:R-:W-:Y:S01]  /*4dd0*/  SHF.R.U32.HI R0, RZ, 0x1, R86 ;  /* 0x00000001ff007819 */ /* 0x000fe20000011656 */
[----:B------:R-:W-:Y:S01]  /*4de0*/  IMAD.MOV.U32 R30, RZ, RZ, RZ ;  /* 0x000000ffff1e7224 */ /* 0x000fe200078e00ff */
[--C-:B------:R-:W-:Y:S01]  /*4df0*/  LOP3.LUT R74, R74, 0x20, R7.reuse, 0xf8, !PT ;  /* 0x000000204a4a7812 */ /* 0x100fe200078ef807 */
[----:B------:R-:W-:Y:S01]  /*4e00*/  IMAD.MOV.U32 R88, RZ, RZ, RZ ;  /* 0x000000ffff587224 */ /* 0x000fe200078e00ff */
[----:B------:R-:W-:Y:S01]  /*4e10*/  LOP3.LUT R32, R32, 0x600000, RZ, 0xc0, !PT ;  /* 0x0060000020207812 */ /* 0x000fe200078ec0ff */
[----:B------:R-:W-:Y:S01]  /*4e20*/  IMAD.MOV.U32 R81, RZ, RZ, RZ ;  /* 0x000000ffff517224 */ /* 0x000fe200078e00ff */
[----:B------:R-:W-:Y:S01]  /*4e30*/  LOP3.LUT R5, R5, 0x8, R0, 0x78, !PT ;  /* 0x0000000805057812 */ /* 0x000fe200078e7800 */
[----:B------:R-:W4:Y:S01]  /*4e40*/  LDC R71, c[0x0][0xb20] ;  /* 0x0002c800ff477b82 */ /* 0x000f220000000800 */
[----:B------:R-:W3:Y:S01]  /*4e50*/  LDS R3, [UR42+0x170] ;  /* 0x0001702aff037984 */ /* 0x000ee20008000800 */
[----:B------:R-:W-:Y:S01]  /*4e60*/  LOP3.LUT R74, R74, 0x100, R7, 0xf8, !PT ;  /* 0x000001004a4a7812 */ /* 0x000fe200078ef807 */
[----:B------:R-:W1:Y:S01]  /*4e70*/  LDCU.64 UR48, c[0x0][0x348] ;  /* 0x00006900ff3077ac */ /* 0x000e620008000a00 */
[----:B------:R-:W-:-:S02]  /*4e80*/  LOP3.LUT R86, R86, 0x60, RZ, 0xc0, !PT ;  /* 0x0000006056567812 */ /* 0x000fc400078ec0ff */
[----:B------:R-:W-:Y:S01]  /*4e90*/  LOP3.LUT R74, R74, R5, RZ, 0xfc, !PT ;  /* 0x000000054a4a7212 */ /* 0x000fe200078efcff */
[----:B------:R-:W1:Y:S01]  /*4ea0*/  LDCU.64 UR38, c[0x0][0x888] ;  /* 0x00011100ff2677ac */ /* 0x000e620008000a00 */
[----:B------:R-:W1:Y:S01]  /*4eb0*/  LDC R27, c[0x0][0xb30] ;  /* 0x0002cc00ff1b7b82 */ /* 0x000e620000000800 */
[----:B------:R-:W-:Y:S01]  /*4ec0*/  SEL R85, R85, 0xfffffff0, !P0 ;  /* 0xfffffff055557807 */ /* 0x000fe20004000000 */
[----:B------:R-:W-:Y:S01]  /*4ed0*/  UIADD3 UR45, UPT, UPT, UR42, 0x200, URZ ;  /* 0x000002002a2d7890 */ /* 0x000fe2000fffe0ff */
[----:B------:R-:W-:Y:S01]  /*4ee0*/  UMOV UR44, URZ ;  /* 0x000000ff002c7c82 */ /* 0x000fe20008000000 */
[----:B------:R-:W-:-:S04]  /*4ef0*/  UMOV UR43, URZ ;  /* 0x000000ff002b7c82 */ /* 0x000fc80008000000 */
[----:B------:R-:W1:Y:S08]  /*4f00*/  LDC.64 R60, c[0x0][0xb10] ;  /* 0x0002c400ff3c7b82 */ /* 0x000e700000000a00 */
[----:B------:R-:W1:Y:S08]  /*4f10*/  LDC.64 R24, c[0x0][0xb18] ;  /* 0x0002c600ff187b82 */ /* 0x000e700000000a00 */
[----:B------:R-:W1:Y:S08]  /*4f20*/  LDC.64 R56, c[0x0][0x888] ;  /* 0x00022200ff387b82 */ /* 0x000e700000000a00 */
[----:B------:R-:W1:Y:S01]  /*4f30*/  LDC.64 R22, c[0x0][0xb28] ;  /* 0x0002ca00ff167b82 */ /* 0x000e620000000a00 */
[----:B---3--:R-:W-:-:S07]  /*4f40*/  IMAD.IADD R32, R3, 0x1, R32 ;  /* 0x0000000103207824 */ /* 0x008fce00078e0220 */
[----:B------:R-:W3:Y:S08]  /*4f50*/  LDC.64 R58, c[0x0][0x890] ;  /* 0x00022400ff3a7b82 */ /* 0x000ef00000000a00 */
[----:B------:R-:W1:Y:S08]  /*4f60*/  LDC.64 R54, c[0x0][0x8b0] ;  /* 0x00022c00ff367b82 */ /* 0x000e700000000a00 */
[----:B------:R-:W1:Y:S08]  /*4f70*/  LDC.64 R52, c[0x0][0x8a8] ;  /* 0x00022a00ff347b82 */ /* 0x000e700000000a00 */
[----:B--2-4-:R-:W1:Y:S02]  /*4f80*/  LDC R72, c[0x0][0x374] ;  /* 0x0000dd00ff487b82 */ /* 0x014e640000000800 */
.L_x_103:
[----:B------:R-:W-:Y:S02]  /*4f90*/  LEA R0, R88, UR42, 0x3 ;  /* 0x0000002a58007c11 */ /* 0x000fe4000f8e18ff */
[----:B------:R-:W-:Y:S02]  /*4fa0*/  SHF.L.U32 R3, R82, 0x1f, RZ ;  /* 0x0000001f52037819 */ /* 0x000fe400000006ff */
[----:B------:R-:W-:Y:S02]  /*4fb0*/  LEA R16, R88, UR42, 0x4 ;  /* 0x0000002a58107c11 */ /* 0x000fe4000f8e20ff */
[----:B------:R-:W2:Y:S02]  /*4fc0*/  SYNCS.PHASECHK.TRANS64.TRYWAIT P0, [R0+URZ+0xc0], R3 ;  /* 0x0000c003000075a7 */ /* 0x000ea400080011ff */
[----:B-12---:R-:W-:Y:S05]  /*4fd0*/  @!P0 BRA `(.L_x_84) ;  /* 0x00000020004c8947 */ /* 0x006fea0003800000 */
.L_x_151:
[----:B------:R-:W4:Y:S01]  /*4fe0*/  LDC.64 R12, c[0x0][0xb10] ;  /* 0x0002c400ff0c7b82 */ /* 0x000f220000000a00 */
[----:B------:R-:W3:Y:S01]  /*4ff0*/  LDS.128 R16, [R16+0x150] ;  /* 0x0001500010107984 */ /* 0x000ee20000000c00 */
[----:B-1----:R-:W-:Y:S01]  /*5000*/  ISETP.NE.AND P1, PT, R27, 0x1, PT ;  /* 0x000000011b00780c */ /* 0x002fe20003f25270 */
[----:B--2---:R-:W-:Y:S01]  /*5010*/  VIADD R0, R0, 0xd0 ;  /* 0x000000d000007836 */ /* 0x004fe20000000000 */
[----:B------:R-:W-:Y:S04]  /*5020*/  ISETP.GE.AND P0, PT, R26, 0x1, PT ;  /* 0x000000011a00780c */ /* 0x000fe80003f06270 */
[----:B------:R-:W1:Y:S01]  /*5030*/  LDC.64 R10, c[0x0][0xb18] ;  /* 0x0002c600ff0a7b82 */ /* 0x000e620000000a00 */
[----:B------:R-:W-:Y:S01]  /*5040*/  PRMT R0, RZ, 0x654, R0 ;  /* 0x00000654ff007816 */ /* 0x000fe20000000000 */
[----:B------:R-:W-:Y:S01]  /*5050*/  @!PT LDS RZ, [RZ] ;  /* 0x00000000fffff984 */ /* 0x000fe20000000800 */
[----:B------:R-:W-:Y:S01]  /*5060*/  @!PT LDS RZ, [RZ] ;  /* 0x00000000fffff984 */ /* 0x000fe20000000800 */
[----:B------:R-:W-:Y:S01]  /*5070*/  @!PT LDS RZ, [RZ] ;  /* 0x00000000fffff984 */ /* 0x000fe20000000800 */
[----:B------:R-:W-:Y:S01]  /*5080*/  @!PT LDS RZ, [RZ] ;  /* 0x00000000fffff984 */ /* 0x000fe20000000800 */
[----:B------:R2:W-:Y:S06]  /*5090*/  MEMBAR.ALL.CTA ;  /* 0x0000000000007992 */ /* 0x0005ec0000008000 */
[----:B--2---:R-:W2:Y:S01]  /*50a0*/  FENCE.VIEW.ASYNC.S ;  /* 0x00000000000073c6 */ /* 0x004ea20000000000 */
[----:B------:R-:W1:Y:S08]  /*50b0*/  @!P1 LDC R14, c[0x0][0xb20] ;  /* 0x0002c800ff0e9b82 */ /* 0x000e700000000800 */
[----:B------:R-:W1:Y:S01]  /*50c0*/  @!P1 LDC R9, c[0x0][0xb0c] ;  /* 0x0002c300ff099b82 */ /* 0x000e620000000800 */
[----:B--2---:R2:W-:Y:S01]  /*50d0*/  SYNCS.ARRIVE.TRANS64.RED.A1T0 RZ, [R0+URZ], RZ ;  /* 0x000000ff00ff79a7 */ /* 0x0045e200081004ff */
[----:B---3--:R-:W-:Y:S04]  /*50e0*/  LOP3.LUT P4, RZ, R18, 0x1, RZ, 0xc0, !PT ;  /* 0x0000000112ff7812 */ /* 0x008fe8000788c0ff */
[----:B------:R-:W-:Y:S09]  /*50f0*/  P2R R87, PR, RZ, 0x10 ;  /* 0x00000010ff577803 */ /* 0x000ff20000000000 */
[----:B------:R-:W-:Y:S02]  /*5100*/  @P4 MOV R31, R16 ;  /* 0x00000010001f4202 */ /* 0x000fe40000000f00 */
[----:B------:R-:W-:Y:S01]  /*5110*/  @P4 LOP3.LUT R29, R17, 0xffff, RZ, 0xc0, !PT ;  /* 0x0000ffff111d4812 */ /* 0x000fe200078ec0ff */
[----:B--2-4-:R-:W-:Y:S06]  /*5120*/  @!P0 BRA `(.L_x_85) ;  /* 0x0000000000a48947 */ /* 0x014fec0003800000 */
[----:B------:R-:W-:Y:S01]  /*5130*/  IMAD.HI.U32 R34, R72, R25, RZ ;  /* 0x0000001948227227 */ /* 0x000fe200078e00ff */
[----:B------:R-:W-:Y:S02]  /*5140*/  ISETP.NE.AND P0, PT, R24, 0x1, PT ;  /* 0x000000011800780c */ /* 0x000fe40003f05270 */
[----:B------:R-:W-:Y:S01]  /*5150*/  ISETP.NE.AND P2, PT, R26, 0x1, PT ;  /* 0x000000011a00780c */ /* 0x000fe20003f45270 */
[-C--:B------:R-:W-:Y:S01]  /*5160*/  IMAD.HI.U32 R20, R73, R60.reuse, RZ ;  /* 0x0000003c49147227 */ /* 0x080fe200078e00ff */
[----:B------:R-:W-:Y:S02]  /*5170*/  SHF.R.U32.HI R21, RZ, R71, R34 ;  /* 0x00000047ff157219 */ /* 0x000fe40000011622 */
[----:B------:R-:W-:Y:S01]  /*5180*/  ISETP.NE.AND P3, PT, R28, 0x1, PT ;  /* 0x000000011c00780c */ /* 0x000fe20003f65270 */
[----:B------:R-:W-:Y:S01]  /*5190*/  IMAD.HI.U32 R38, R29, R25, RZ ;  /* 0x000000191d267227 */ /* 0x000fe200078e00ff */
[----:B------:R-:W-:Y:S02]  /*51a0*/  SHF.R.U32.HI R20, RZ, R61, R20 ;  /* 0x0000003dff147219 */ /* 0x000fe40000011614 */
[----:B------:R-:W-:Y:S01]  /*51b0*/  SEL R3, R72, R21, !P0 ;  /* 0x0000001548037207 */ /* 0x000fe20004000000 */
[----:B------:R-:W-:Y:S01]  /*51c0*/  IMAD.HI.U32 R36, R31, R60, RZ ;  /* 0x0000003c1f247227 */ /* 0x000fe200078e00ff */
[----:B------:R-:W-:Y:S03]  /*51d0*/  SEL R7, R73, R20, !P3 ;  /* 0x0000001449077207 */ /* 0x000fe60005800000 */
[-C--:B------:R-:W-:Y:S01]  /*51e0*/  IMAD.HI.U32 R20, R3, R22.reuse, RZ ;  /* 0x0000001603147227 */ /* 0x080fe200078e00ff */
[----:B------:R-:W-:Y:S03]  /*51f0*/  SHF.R.U32.HI R36, RZ, R61, R36 ;  /* 0x0000003dff247219 */ /* 0x000fe60000011624 */
[----:B------:R-:W-:Y:S01]  /*5200*/  IMAD.HI.U32 R34, R7, R22, RZ ;  /* 0x0000001607227227 */ /* 0x000fe200078e00ff */
[----:B------:R-:W-:Y:S02]  /*5210*/  @P2 SHF.R.U32.HI R3, RZ, R23, R20 ;  /* 0x00000017ff032219 */ /* 0x000fe40000011614 */
[----:B------:R-:W-:Y:S02]  /*5220*/  SHF.R.U32.HI R20, RZ, R71, R38 ;  /* 0x00000047ff147219 */ /* 0x000fe40000011626 */
[----:B------:R-:W-:Y:S01]  /*5230*/  @P2 SHF.R.U32.HI R7, RZ, R23, R34 ;  /* 0x00000017ff072219 */ /* 0x000fe20000011622 */
[C---:B------:R-:W-:Y:S01]  /*5240*/  IMAD R2, R26.reuse, R3, RZ ;  /* 0x000000031a027224 */ /* 0x040fe200078e02ff */
[----:B------:R-:W-:Y:S02]  /*5250*/  SEL R5, R29, R20, !P0 ;  /* 0x000000141d057207 */ /* 0x000fe40004000000 */
[----:B------:R-:W-:Y:S01]  /*5260*/  SEL R3, R31, R36, !P3 ;  /* 0x000000241f037207 */ /* 0x000fe20005800000 */
[----:B------:R-:W-:Y:S01]  /*5270*/  IMAD R4, R26, R7, RZ ;  /* 0x000000071a047224 */ /* 0x000fe200078e02ff */
[C---:B------:R-:W-:Y:S01]  /*5280*/  ISETP.GE.AND P0, PT, R5.reuse, R2, PT ;  /* 0x000000020500720c */ /* 0x040fe20003f06270 */
[----:B------:R-:W-:Y:S03]  /*5290*/  IMAD.HI.U32 R6, R5, R22, RZ ;  /* 0x0000001605067227 */ /* 0x000fe600078e00ff */
[----:B------:R-:W-:Y:S01]  /*52a0*/  ISETP.GE.OR P0, PT, R3, R4, P0 ;  /* 0x000000040300720c */ /* 0x000fe20000706670 */
[----:B------:R-:W-:Y:S01]  /*52b0*/  IMAD.MOV R4, RZ, RZ, -R3 ;  /* 0x000000ffff047224 */ /* 0x000fe200078e0a03 */
[-C--:B------:R-:W-:Y:S03]  /*52c0*/  SHF.R.U32.HI R6, RZ, R23.reuse, R6 ;  /* 0x00000017ff067219 */ /* 0x080fe60000011606 */
[----:B------:R-:W-:Y:S01]  /*52d0*/  IMAD R31, R28, R4, R31 ;  /* 0x000000041c1f7224 */ /* 0x000fe200078e021f */
[----:B------:R-:W-:Y:S05]  /*52e0*/  SEL R15, R5, R6, !P2 ;  /* 0x00000006050f7207 */ /* 0x000fea0005000000 */
[----:B------:R-:W-:Y:S02]  /*52f0*/  IMAD.MOV R6, RZ, RZ, -R15 ;  /* 0x000000ffff067224 */ /* 0x000fe400078e0a0f */
[C---:B------:R-:W-:Y:S04]  /*5300*/  @!P0 IMAD.HI.U32 R2, R3.reuse, R22, RZ ;  /* 0x0000001603028227 */ /* 0x040fe800078e00ff */
[----:B------:R-:W-:Y:S01]  /*5310*/  IMAD R6, R26, R6, R5 ;  /* 0x000000061a067224 */ /* 0x000fe200078e0205 */
[----:B------:R-:W-:Y:S04]  /*5320*/  @!P0 SHF.R.U32.HI R2, RZ, R23, R2 ;  /* 0x00000017ff028219 */ /* 0x000fe80000011602 */
[----:B------:R-:W-:Y:S02]  /*5330*/  @!P0 SEL R0, R3, R2, !P2 ;  /* 0x0000000203008207 */ /* 0x000fe40005000000 */
[----:B------:R-:W-:Y:S02]  /*5340*/  IADD3 R2, PT, PT, -R5, RZ, RZ ;  /* 0x000000ff05027210 */ /* 0x000fe40007ffe1ff */
[----:B------:R-:W-:Y:S01]  /*5350*/  @!P0 IADD3 R8, PT, PT, R15, -R0, RZ ;  /* 0x800000000f088210 */ /* 0x000fe20007ffe0ff */
[----:B------:R-:W-:Y:S02]  /*5360*/  @!P0 IMAD R0, R7, R6, R0 ;  /* 0x0000000607008224 */ /* 0x000fe400078e0200 */
[----:B------:R-:W-:Y:S02]  /*5370*/  IMAD R29, R24, R2, R29 ;  /* 0x00000002181d7224 */ /* 0x000fe400078e021d */
[----:B------:R-:W-:Y:S02]  /*5380*/  @!P0 IMAD R5, R8, R26, R3 ;  /* 0x0000001a08058224 */ /* 0x000fe400078e0203 */
[----:B------:R-:W-:Y:S04]  /*5390*/  @!P0 IMAD.MOV.U32 R3, RZ, RZ, R0 ;  /* 0x000000ffff038224 */ /* 0x000fe800078e0000 */
[----:B------:R-:W-:Y:S02]  /*53a0*/  IMAD R31, R3, R28, R31 ;  /* 0x0000001c031f7224 */ /* 0x000fe400078e021f */
[----:B------:R-:W-:Y:S07]  /*53b0*/  IMAD R29, R5, R24, R29 ;  /* 0x00000018051d7224 */ /* 0x000fee00078e021d */
.L_x_85:
[----:B------:R-:W-:Y:S01]  /*53c0*/  @!P1 IMAD.HI.U32 R0, R31, R12, RZ ;  /* 0x0000000c1f009227 */ /* 0x000fe200078e00ff */
[----:B-1----:R-:W-:Y:S01]  /*53d0*/  @!P1 ISETP.NE.AND P0, PT, R10, 0x1, PT ;  /* 0x000000010a00980c */ /* 0x002fe20003f05270 */
[----:B------:R-:W-:Y:S01]  /*53e0*/  ULOP3.LUT UP0, URZ, UR45, 0x1b0, URZ, 0xc0, !UPT ;  /* 0x000001b02dff7892 */ /* 0x000fe2000f80c0ff */
[----:B------:R-:W-:Y:S01]  /*53f0*/  @!P1 ISETP.NE.AND P2, PT, R9, 0x1, PT ;  /* 0x000000010900980c */ /* 0x000fe20003f45270 */
[----:B------:R-:W-:Y:S01]  /*5400*/  @!P1 IMAD.HI.U32 R3, R29, R11, RZ ;  /* 0x0000000b1d039227 */ /* 0x000fe200078e00ff */
[----:B------:R-:W-:Y:S02]  /*5410*/  @!P1 SHF.R.U32.HI R0, RZ, R13, R0 ;  /* 0x0000000dff009219 */ /* 0x000fe40000011600 */
[----:B------:R-:W-:Y:S01]  /*5420*/  @P4 SHF.R.U32.HI R80, RZ, 0x10, R17 ;  /* 0x00000010ff504819 */ /* 0x000fe20000011611 */
[----:B------:R-:W-:Y:S01]  /*5430*/  VIADD R88, R88, 0x1 ;  /* 0x0000000158587836 */ /* 0x000fe20000000000 */
[----:B------:R-:W-:Y:S02]  /*5440*/  @!P1 SHF.R.U32.HI R2, RZ, R14, R3 ;  /* 0x0000000eff029219 */ /* 0x000fe40000011603 */
[----:B------:R-:W-:Y:S02]  /*5450*/  @!P1 SEL R3, R31, R0, !P2 ;  /* 0x000000001f039207 */ /* 0x000fe40005000000 */
[----:B------:R-:W-:Y:S05]  /*5460*/  @!P1 SEL R2, R29, R2, !P0 ;  /* 0x000000021d029207 */ /* 0x000fea0004000000 */
[----:B------:R-:W-:Y:S02]  /*5470*/  @!P1 IMAD.IADD R0, R2, 0x1, -R3 ;  /* 0x0000000102009824 */ /* 0x000fe400078e0a03 */
[----:B------:R-:W-:Y:S02]  /*5480*/  @!P1 IMAD.IADD R2, R3, 0x1, -R2 ;  /* 0x0000000103029824 */ /* 0x000fe400078e0a02 */
[----:B------:R-:W-:Y:S02]  /*5490*/  @!P1 IMAD R31, R0, R9, R31 ;  /* 0x00000009001f9224 */ /* 0x000fe400078e021f */
[----:B------:R-:W-:Y:S01]  /*54a0*/  @!P1 IMAD R29, R2, R10, R29 ;  /* 0x0000000a021d9224 */ /* 0x000fe200078e021d */
[----:B------:R-:W-:Y:S06]  /*54b0*/  BRA.U !UP0, `(.L_x_86) ;  /* 0x00000001087c7547 */ /* 0x000fec000b800000 */
[----:B------:R-:W1:Y:S01]  /*54c0*/  LDCU.64 UR8, c[0x4][0x80] ;  /* 0x01001000ff0877ac */ /* 0x000e620008000a00 */
[----:B------:R-:W-:Y:S01]  /*54d0*/  MOV R2, 0x0 ;  /* 0x0000000000027802 */ /* 0x000fe20000000f00 */
[----:B------:R-:W-:Y:S02]  /*54e0*/  HFMA2 R12, -RZ, RZ, 0, 5.9604644775390625e-08 ;  /* 0x00000001ff0c7431 */ /* 0x000fe400000001ff */
[----:B------:R-:W-:Y:S01]  /*54f0*/  IMAD.MOV.U32 R8, RZ, RZ, 0x70 ;  /* 0x00000070ff087424 */ /* 0x000fe200078e00ff */
[----:B------:R2:W3:Y:S01]  /*5500*/  LDC.64 R14, c[0x4][R2] ;  /* 0x01000000020e7b82 */ /* 0x0004e20000000a00 */
[----:B------:R-:W4:Y:S01]  /*5510*/  LDCU.64 UR6, c[0x4][0x88] ;  /* 0x01001100ff0677ac */ /* 0x000f220008000a00 */
[----:B------:R-:W-:Y:S01]  /*5520*/  IMAD.MOV.U32 R13, RZ, RZ, RZ ;  /* 0x000000ffff0d7224 */ /* 0x000fe200078e00ff */
[----:B------:R-:W2:Y:S01]  /*5530*/  LDCU.64 UR4, c[0x4][0x8] ;  /* 0x01000100ff0477ac */ /* 0x000ea20008000a00 */
[----:B-1----:R-:W-:Y:S01]  /*5540*/  MOV R5, UR9 ;  /* 0x0000000900057c02 */ /* 0x002fe20008000f00 */
[----:B------:R-:W-:Y:S01]  /*5550*/  IMAD.U32 R4, RZ, RZ, UR8 ;  /* 0x00000008ff047e24 */ /* 0x000fe2000f8e00ff */
[----:B----4-:R-:W-:Y:S01]  /*5560*/  MOV R7, UR7 ;  /* 0x0000000700077c02 */ /* 0x010fe20008000f00 */
[----:B------:R-:W-:Y:S01]  /*5570*/  IMAD.U32 R6, RZ, RZ, UR6 ;  /* 0x00000006ff067e24 */ /* 0x000fe2000f8e00ff */
[----:B--2---:R-:W-:Y:S01]  /*5580*/  MOV R11, UR5 ;  /* 0x00000005000b7c02 */ /* 0x004fe20008000f00 */
[----:B------:R-:W-:Y:S02]  /*5590*/  IMAD.U32 R10, RZ, RZ, UR4 ;  /* 0x00000004ff0a7e24 */ /* 0x000fe4000f8e00ff */
[----:B------:R-:W-:Y:S07]  /*55a0*/  LEPC R20, `(.L_x_87) ;  /* 0x000000001014794e */ /* 0x000fee0000000000 */
[----:B---3-5:R-:W-:Y:S05]  /*55b0*/  CALL.ABS.NOINC R14 ;  /* 0x000000000e007343 */ /* 0x028fea0003c00000 */
.L_x_87:
[----:B------:R-:W1:Y:S01]  /*55c0*/  LDCU.64 UR8, c[0x4][0x80] ;  /* 0x01001000ff0877ac */ /* 0x000e620008000a00 */
[----:B------:R-:W2:Y:S01]  /*55d0*/  LDC.64 R2, c[0x4][R2] ;  /* 0x0100000002027b82 */ /* 0x000ea20000000a00 */
[----:B------:R-:W-:Y:S02]  /*55e0*/  HFMA2 R12, -RZ, RZ, 0, 5.9604644775390625e-08 ;  /* 0x00000001ff0c7431 */ /* 0x000fe400000001ff */
[----:B------:R-:W-:Y:S02]  /*55f0*/  IMAD.MOV.U32 R8, RZ, RZ, 0x70 ;  /* 0x00000070ff087424 */ /* 0x000fe400078e00ff */
[----:B------:R-:W-:Y:S01]  /*5600*/  IMAD.MOV.U32 R13, RZ, RZ, RZ ;  /* 0x000000ffff0d7224 */ /* 0x000fe200078e00ff */
[----:B------:R-:W3:Y:S01]  /*5610*/  LDCU.64 UR6, c[0x4][0x88] ;  /* 0x01001100ff0677ac */ /* 0x000ee20008000a00 */
[----:B------:R-:W4:Y:S01]  /*5620*/  LDCU.64 UR4, c[0x4][0x8] ;  /* 0x01000100ff0477ac */ /* 0x000f220008000a00 */
[----:B-1----:R-:W-:Y:S02]  /*5630*/  MOV R4, UR8 ;  /* 0x0000000800047c02 */ /* 0x002fe40008000f00 */
[----:B------:R-:W-:Y:S02]  /*5640*/  MOV R5, UR9 ;  /* 0x0000000900057c02 */ /* 0x000fe40008000f00 */
[----:B---3--:R-:W-:Y:S01]  /*5650*/  MOV R7, UR7 ;  /* 0x0000000700077c02 */ /* 0x008fe20008000f00 */
[----:B------:R-:W-:Y:S01]  /*5660*/  IMAD.U32 R6, RZ, RZ, UR6 ;  /* 0x00000006ff067e24 */ /* 0x000fe2000f8e00ff */
[----:B----4-:R-:W-:Y:S01]  /*5670*/  MOV R11, UR5 ;  /* 0x00000005000b7c02 */ /* 0x010fe20008000f00 */
[----:B------:R-:W-:Y:S02]  /*5680*/  IMAD.U32 R10, RZ, RZ, UR4 ;  /* 0x00000004ff0a7e24 */ /* 0x000fe4000f8e00ff */
[----:B------:R-:W-:Y:S07]  /*5690*/  LEPC R20, `(.L_x_86) ;  /* 0x000000001014794e */ /* 0x000fee0000000000 */
[----:B--2---:R-:W-:Y:S05]  /*56a0*/  CALL.ABS.NOINC R2 ;  /* 0x0000000002007343 */ /* 0x004fea0003c00000 */
.L_x_86:
[----:B------:R-:W-:Y:S01]  /*56b0*/  ISETP.NE.U32.AND P2, PT, R58, RZ, PT ;  /* 0x000000ff3a00720c */ /* 0x000fe20003f45070 */
[----:B------:R-:W-:Y:S01]  /*56c0*/  UISETP.NE.AND UP1, UPT, UR46, URZ, UPT ;  /* 0x000000ff2e00728c */ /* 0x000fe2000bf25270 */
[----:B------:R-:W-:Y:S02]  /*56d0*/  ISETP.NE.U32.AND P4, PT, R54, RZ, PT ;  /* 0x000000ff3600720c */ /* 0x000fe40003f85070 */
[----:B------:R-:W-:Y:S02]  /*56e0*/  ISETP.NE.AND.EX P2, PT, R59, RZ, PT, P2 ;  /* 0x000000ff3b00720c */ /* 0x000fe40003f45320 */
[----:B------:R-:W-:Y:S02]  /*56f0*/  PLOP3.LUT P1, PT, PT, PT, PT, 0x8, 0x80 ;  /* 0x000000000080781c */ /* 0x000fe40003f2e170 */
[----:B------:R-:W-:Y:S02]  /*5700*/  PLOP3.LUT P0, PT, PT, PT, UP1, 0x80, 0x8 ;  /* 0x000000000008781c */ /* 0x000fe40003f0f018 */
[----:B------:R-:W-:Y:S02]  /*5710*/  ISETP.NE.AND.EX P4, PT, R55, RZ, PT, P4 ;  /* 0x000000ff3700720c */ /* 0x000fe40003f85340 */
[----:B------:R-:W1:Y:S09]  /*5720*/  @UP1 LDCU.64 UR4, c[0x0][0x888] ;  /* 0x00011100ff0417ac */ /* 0x000e720008000a00 */
[----:B------:R-:W-:Y:S01]  /*5730*/  @P0 PLOP3.LUT P1, PT, P2, PT, PT, 0x80, 0x8 ;  /* 0x000000000008081c */ /* 0x000fe2000172f070 */
[----:B-1----:R-:W-:Y:S04]  /*5740*/  @UP1 UISETP.NE.U32.AND UP0, UPT, UR4, URZ, UPT ;  /* 0x000000ff0400128c */ /* 0x002fe8000bf05070 */
[----:B------:R-:W-:Y:S04]  /*5750*/  @UP1 UISETP.NE.AND.EX UP0, UPT, UR5, URZ, UPT, UP0 ;  /* 0x000000ff0500128c */ /* 0x000fe8000bf05300 */
[----:B------:R-:W-:Y:S01]  /*5760*/  @UP1 USEL UR4, URZ, 0xffffffff, UP0 ;  /* 0xffffffffff041887 */ /* 0x000fe20008000000 */
[----:B------:R-:W-:Y:S11]  /*5770*/  @!P2 BRA `(.L_x_88) ;  /* 0x00000000002ca947 */ /* 0x000ff60003800000 */
[----:B------:R-:W-:Y:S01]  /*5780*/  ISETP.NE.U32.AND P3, PT, R56, RZ, PT ;  /* 0x000000ff3800720c */ /* 0x000fe20003f65070 */
[----:B------:R-:W-:Y:S03]  /*5790*/  IMAD.MOV.U32 R70, RZ, RZ, 0x1 ;  /* 0x00000001ff467424 */ /* 0x000fe600078e00ff */
[----:B------:R-:W-:Y:S11]  /*57a0*/  ISETP.NE.AND.EX P3, PT, R57, RZ, PT, P3 ;  /* 0x000000ff3900720c */ /* 0x000ff60003f65330 */
[----:B------:R-:W-:Y:S02]  /*57b0*/  @!UPT UIADD3 URZ, UPT, UPT, URZ, URZ, URZ ;  /* 0x000000fffffff290 */ /* 0x000fe4000fffe0ff */
[----:B------:R-:W1:Y:S01]  /*57c0*/  @P3 LDC.64 R2, c[0x0][0x888] ;  /* 0x00022200ff023b82 */ /* 0x000e620000000a00 */
[----:B------:R-:W-:Y:S04]  /*57d0*/  @P3 IMAD R0, R58, UR36, RZ ;  /* 0x000000243a003c24 */ /* 0x000fe8000f8e02ff */
[----:B-1----:R-:W-:Y:S04]  /*57e0*/  @P3 IMAD.WIDE R2, R0, 0x4, R2 ;  /* 0x0000000400023825 */ /* 0x002fe800078e0202 */
[----:B------:R-:W-:Y:S01]  /*57f0*/  HFMA2 R0, -RZ, RZ, 0, 5.9604644775390625e-08 ;  /* 0x00000001ff007431 */ /* 0x000fe200000001ff */
[----:B-----5:R1:W5:Y:S04]  /*5800*/  @P3 LDG.E R35, desc[UR40][R2.64] ;  /* 0x0000002802233981 */ /* 0x020368000c1e1900 */
[----:B------:R-:W-:Y:S01]  /*5810*/  @!P3 PRMT R70, R0, 0x7610, R70 ;  /* 0x000076100046b816 */ /* 0x000fe20000000046 */
[----:B-1----:R-:W2:Y:S06]  /*5820*/  @!P3 LDC R35, c[0x0][0x880] ;  /* 0x00022000ff23bb82 */ /* 0x002eac0000000800 */
.L_x_88:
[----:B------:R-:W-:Y:S05]  /*5830*/  @!P4 BRA `(.L_x_89) ;  /* 0x000000000020c947 */ /* 0x000fea0003800000 */
[----:B------:R-:W-:Y:S04]  /*5840*/  ISETP.NE.U32.AND P3, PT, R52, RZ, PT ;  /* 0x000000ff3400720c */ /* 0x000fe80003f65070 */
[----:B------:R-:W-:Y:S11]  /*5850*/  ISETP.NE.AND.EX P3, PT, R53, RZ, PT, P3 ;  /* 0x000000ff3500720c */ /* 0x000ff60003f65330 */
[----:B------:R-:W-:Y:S02]  /*5860*/  @!UPT UIADD3 URZ, UPT, UPT, URZ, URZ, URZ ;  /* 0x000000fffffff290 */ /* 0x000fe4000fffe0ff */
[----:B------:R-:W1:Y:S01]  /*5870*/  @P3 LDC.64 R2, c[0x0][0x8a8] ;  /* 0x00022a00ff023b82 */ /* 0x000e620000000a00 */
[----:B------:R-:W-:Y:S04]  /*5880*/  @P3 IMAD R0, R54, UR36, RZ ;  /* 0x0000002436003c24 */ /* 0x000fe8000f8e02ff */
[----:B-1----:R-:W-:Y:S05]  /*5890*/  @P3 IMAD.WIDE R2, R0, 0x4, R2 ;  /* 0x0000000400023825 */ /* 0x002fea00078e0202 */
[----:B-----5:R1:W5:Y:S02]  /*58a0*/  @P3 LDG.E R33, desc[UR40][R2.64] ;  /* 0x0000002802213981 */ /* 0x020364000c1e1900 */
[----:B-1----:R-:W3:Y:S02]  /*58b0*/  @!P3 LDC R33, c[0x0][0x8a0] ;  /* 0x00022800ff21bb82 */ /* 0x002ee40000000800 */
.L_x_89:
[----:B--2--5:R-:W-:Y:S01]  /*58c0*/  @P0 FSETP.NEU.AND P4, PT, R35, RZ, PT ;  /* 0x000000ff2300020b */ /* 0x024fe20003f8d000 */
[----:B------:R-:W-:Y:S01]  /*58d0*/  IMAD.U32 R2, RZ, RZ, UR4 ;  /* 0x00000004ff027e24 */ /* 0x000fe2000f8e00ff */
[----:B------:R-:W-:Y:S01]  /*58e0*/  @P0 LOP3.LUT P3, RZ, R70, 0xff, RZ, 0xc0, !PT ;  /* 0x000000ff46ff0812 */ /* 0x000fe2000786c0ff */
[----:B------:R-:W-:Y:S01]  /*58f0*/  IMAD.U32 R4, RZ, RZ, UR44 ;  /* 0x0000002cff047e24 */ /* 0x000fe2000f8e00ff */
[----:B------:R-:W-:Y:S01]  /*5900*/  @P0 SEL R11, RZ, 0xffffffff, P4 ;  /* 0xffffffffff0b0807 */ /* 0x000fe20002000000 */
[----:B------:R-:W-:Y:S01]  /*5910*/  BSSY B1, `(.L_x_90) ;  /* 0x0000035000017945 */ /* 0x000fe20003800000 */
[----:B------:R-:W-:Y:S02]  /*5920*/  LEA R64, R30, UR42, 0x3 ;  /* 0x0000002a1e407c11 */ /* 0x000fe4000f8e18ff */
[----:B------:R-:W-:Y:S02]  /*5930*/  CS2R R50, SRZ ;  /* 0x0000000000327805 */ /* 0x000fe4000001ff00 */
[----:B------:R-:W-:Y:S02]  /*5940*/  @P1 SEL R11, R2, R11, !P3 ;  /* 0x0000000b020b1207 */ /* 0x000fe40005800000 */
[----:B------:R-:W-:Y:S02]  /*5950*/  CS2R R48, SRZ ;  /* 0x0000000000307805 */ /* 0x000fe4000001ff00 */
[----:B------:R-:W-:Y:S02]  /*5960*/  LOP3.LUT R2, R84, 0x1, RZ, 0x3c, !PT ;  /* 0x0000000154027812 */ /* 0x000fe400078e3cff */
[----:B------:R-:W-:Y:S02]  /*5970*/  CS2R R42, SRZ ;  /* 0x00000000002a7805 */ /* 0x000fe4000001ff00 */
[----:B------:R-:W-:Y:S02]  /*5980*/  @P0 LOP3.LUT R11, R11, 0x1, RZ, 0xc0, !PT ;  /* 0x000000010b0b0812 */ /* 0x000fe400078ec0ff */
[----:B------:R-:W-:Y:S02]  /*5990*/  CS2R R40, SRZ ;  /* 0x0000000000287805 */ /* 0x000fe4000001ff00 */
[----:B------:R-:W-:Y:S02]  /*59a0*/  LEA R0, R4, UR42, 0x3 ;  /* 0x0000002a04007c11 */ /* 0x000fe4000f8e18ff */
[----:B------:R-:W-:Y:S02]  /*59b0*/  ISETP.NE.U32.OR P5, PT, R11, 0x1, !P0 ;  /* 0x000000010b00780c */ /* 0x000fe400047a5470 */
[----:B------:R-:W-:Y:S02]  /*59c0*/  SHF.L.U32 R7, R83, 0x1f, RZ ;  /* 0x0000001f53077819 */ /* 0x000fe400000006ff */
[----:B------:R-:W-:Y:S02]  /*59d0*/  LEA.HI R5, R30, R30, RZ, 0x1 ;  /* 0x0000001e1e057211 */ /* 0x000fe400078f08ff */
[----:B------:R-:W-:Y:S02]  /*59e0*/  PLOP3.LUT P4, PT, PT, PT, PT, 0x8, 0x80 ;  /* 0x000000000080781c */ /* 0x000fe40003f8e170 */
[----:B------:R-:W-:Y:S01]  /*59f0*/  P2R R89, PR, RZ, 0x20 ;  /* 0x00000020ff597803 */ /* 0x000fe20000000000 */
[C---:B------:R-:W-:Y:S01]  /*5a00*/  IMAD.SHL.U32 R3, R5.reuse, 0x10, RZ ;  /* 0x0000001005037824 */ /* 0x040fe200078e00ff */
[----:B------:R-:W-:Y:S03]  /*5a10*/  LOP3.LUT R5, R5, 0xffe, RZ, 0xc0, !PT ;  /* 0x00000ffe05057812 */ /* 0x000fe600078ec0ff */
[----:B------:R-:W-:Y:S02]  /*5a20*/  @P5 SHF.L.U32 R9, R2, 0x1f, RZ ;  /* 0x0000001f02095819 */ /* 0x000fe400000006ff */
[----:B------:R-:W-:Y:S01]  /*5a30*/  LOP3.LUT R3, R3, 0xffffffe0, RZ, 0xc0, !PT ;  /* 0xffffffe003037812 */ /* 0x000fe200078ec0ff */
[----:B------:R-:W-:Y:S01]  /*5a40*/  IMAD.IADD R16, R30, 0x1, -R5 ;  /* 0x000000011e107824 */ /* 0x000fe200078e0a05 */
[----:B------:R-:W1:Y:S03]  /*5a50*/  @P5 SYNCS.PHASECHK.TRANS64.TRYWAIT P0, [R0+URZ+0x90], R9 ;  /* 0x00009009000055a7 */ /* 0x000e6600080011ff */
[----:B------:R-:W-:Y:S04]  /*5a60*/  IMAD.IADD R3, R32, 0x1, R3 ;  /* 0x0000000120037824 */ /* 0x000fe800078e0203 */
[----:B------:R-:W-:Y:S01]  /*5a70*/  IMAD R16, R16, 0x100000, R3 ;  /* 0x0010000010107824 */ /* 0x000fe200078e0203 */
[----:B------:R2:W4:Y:S01]  /*5a80*/  SYNCS.PHASECHK.TRANS64.TRYWAIT P3, [R64+URZ+0xe0], R7 ;  /* 0x0000e007400075a7 */ /* 0x00052200080611ff */
[----:B-1----:R-:W-:Y:S01]  /*5a90*/  @P5 PLOP3.LUT P4, PT, P0, PT, PT, 0x8, 0x80 ;  /* 0x000000000080581c */ /* 0x002fe2000078e170 */
[----:B------:R-:W-:Y:S01]  /*5aa0*/  @!UPT UIADD3 URZ, UPT, UPT, URZ, URZ, URZ ;  /* 0x000000fffffff290 */ /* 0x000fe2000fffe0ff */
[----:B--2---:R-:W-:Y:S11]  /*5ab0*/  @!P5 BRA `(.L_x_91) ;  /* 0x000000000068d947 */ /* 0x004ff60003800000 */
[----:B------:R-:W-:Y:S01]  /*5ac0*/  ISETP.NE.U32.AND P0, PT, RZ, UR38, PT ;  /* 0x00000026ff007c0c */ /* 0x000fe2000bf05070 */
[----:B------:R-:W-:Y:S01]  /*5ad0*/  BSSY B0, `(.L_x_92) ;  /* 0x000000e000007945 */ /* 0x000fe20003800000 */
[----:B------:R-:W-:Y:S02]  /*5ae0*/  FSETP.NEU.AND P1, PT, R35, RZ, PT ;  /* 0x000000ff2300720b */ /* 0x000fe40003f2d000 */
[----:B------:R-:W-:Y:S02]  /*5af0*/  ISETP.NE.AND.EX P0, PT, RZ, UR39, PT, P0 ;  /* 0x00000027ff007c0c */ /* 0x000fe4000bf05300 */
[----:B------:R-:W-:Y:S02]  /*5b00*/  SEL R3, RZ, 0xffffffff, P1 ;  /* 0xffffffffff037807 */ /* 0x000fe40000800000 */
[----:B------:R-:W-:Y:S02]  /*5b10*/  LOP3.LUT P1, RZ, R70, 0xff, RZ, 0xc0, !PT ;  /* 0x000000ff46ff7812 */ /* 0x000fe4000782c0ff */
[----:B------:R-:W-:Y:S04]  /*5b20*/  SEL R4, RZ, 0xffffffff, P0 ;  /* 0xffffffffff047807 */ /* 0x000fe80000000000 */
[----:B------:R-:W-:Y:S04]  /*5b30*/  @P2 SEL R3, R4, R3, !P1 ;  /* 0x0000000304032207 */ /* 0x000fe80004800000 */
[----:B------:R-:W-:Y:S04]  /*5b40*/  LOP3.LUT R3, R3, 0x1, RZ, 0xc0, !PT ;  /* 0x0000000103037812 */ /* 0x000fe800078ec0ff */
[----:B------:R-:W-:Y:S01]  /*5b50*/  ISETP.NE.U32.AND P0, PT, R3, 0x1, PT ;  /* 0x000000010300780c */ /* 0x000fe20003f05070 */
[----:B------:R-:W-:Y:S01]  /*5b60*/  IMAD.U32 R3, RZ, RZ, UR44 ;  /* 0x0000002cff037e24 */ /* 0x000fe2000f8e00ff */
[----:B------:R-:W-:Y:S11]  /*5b70*/  @!P4 BRA `(.L_x_93) ;  /* 0x00000000000cc947 */ /* 0x000ff60003800000 */
[----:B------:R-:W-:Y:S04]  /*5b80*/  SHF.L.U32 R5, R2, 0x1f, RZ ;  /* 0x0000001f02057819 */ /* 0x000fe800000006ff */
[----:B------:R-:W1:Y:S02]  /*5b90*/  SYNCS.PHASECHK.TRANS64.TRYWAIT P1, [R0+URZ+0x90], R5 ;  /* 0x00009005000075a7 */ /* 0x000e6400080211ff */
[----:B-1----:R-:W-:Y:S05]  /*5ba0*/  @!P1 BRA `(.L_x_94) ;  /* 0x00000014006c9947 */ /* 0x002fea0003800000 */
.L_x_93:
[----:B------:R-:W-:Y:S05]  /*5bb0*/  BSYNC B0 ;  /* 0x0000000000007941 */ /* 0x000fea0003800000 */
.L_x_92:
[----:B-1----:R-:W-:Y:S01]  /*5bc0*/  @P0 IMAD R0, R3, 0x800, R74 ;  /* 0x0000080003000824 */ /* 0x002fe200078e024a */
[----:B------:R-:W-:Y:S02]  /*5bd0*/  CS2R R42, SRZ ;  /* 0x00000000002a7805 */ /* 0x000fe4000001ff00 */
[----:B------:R-:W-:Y:S01]  /*5be0*/  CS2R R40, SRZ ;  /* 0x0000000000287805 */ /* 0x000fe2000001ff00 */
[----:B------:R-:W-:Y:S01]  /*5bf0*/  IMAD.MOV.U32 R50, RZ, RZ, RZ ;  /* 0x000000ffff327224 */ /* 0x000fe200078e00ff */
[----:B------:R-:W-:Y:S02]  /*5c00*/  CS2R R48, SRZ ;  /* 0x0000000000307805 */ /* 0x000fe4000001ff00 */
[----:B------:R-:W-:Y:S01]  /*5c10*/  @P0 LEA R2, R0, UR42, 0x1 ;  /* 0x0000002a00020c11 */ /* 0x000fe2000f8e08ff */
[----:B------:R-:W-:Y:S05]  /*5c20*/  @P0 WARPSYNC.ALL ;  /* 0x0000000000000948 */ /* 0x000fea0003800000 */
[----:B------:R1:W2:Y:S01]  /*5c30*/  @P0 LDSM.16.M88.4 R40, [R2+0x200] ;  /* 0x000200000228083b */ /* 0x0002a20000000200 */
[----:B------:R-:W-:Y:S05]  /*5c40*/  @P0 IMAD R0, R85, 0x2, R2 ;  /* 0x0000000255000824 */ /* 0x000fea00078e0202 */
[----:B------:R1:W1:Y:S02]  /*5c50*/  @P0 LDSM.16.M88.4 R48, [R0+0x200] ;  /* 0x000200000030083b */ /* 0x0002640000000200 */
.L_x_91:
[----:B------:R-:W-:Y:S05]  /*5c60*/  BSYNC B1 ;  /* 0x0000000000017941 */ /* 0x000fea0003800000 */
.L_x_90:
[----:B-1----:R-:W-:Y:S04]  /*5c70*/  SHF.R.U32.HI R0, RZ, 0x15, R16 ;  /* 0x00000015ff007819 */ /* 0x002fe80000011610 */
[----:B------:R-:W-:Y:S01]  /*5c80*/  LOP3.LUT P0, RZ, R0, 0x3, R75, 0x48, !PT ;  /* 0x0000000300ff7812 */ /* 0x000fe2000780484b */
[----:B------:R-:W-:Y:S01]  /*5c90*/  @!UPT UIADD3 URZ, UPT, UPT, URZ, URZ, URZ ;  /* 0x000000fffffff290 */ /* 0x000fe2000fffe0ff */
[----:B----4-:R-:W-:Y:S11]  /*5ca0*/  @P3 BRA `(.L_x_95) ;  /* 0x0000000000083947 */ /* 0x010ff60003800000 */
[----:B------:R-:W1:Y:S02]  /*5cb0*/  SYNCS.PHASECHK.TRANS64.TRYWAIT P1, [R64+URZ+0xe0], R7 ;  /* 0x0000e007400075a7 */ /* 0x000e6400080211ff */
[----:B-1----:R-:W-:Y:S05]  /*5cc0*/  @!P1 BRA `(.L_x_96) ;  /* 0x0000001400389947 */ /* 0x002fea0003800000 */
.L_x_95:
[----:B------:R-:W-:Y:S05]  /*5cd0*/  @!P0 BRA `(.L_x_97) ;  /* 0x0000000000408947 */ /* 0x000fea0003800000 */
[----:B------:R-:W4:Y:S01]  /*5ce0*/  LDCU.64 UR8, c[0x4][0x70] ;  /* 0x01000e00ff0877ac */ /* 0x000f220008000a00 */
[----:B------:R-:W-:Y:S01]  /*5cf0*/  MOV R3, 0x0 ;  /* 0x0000000000037802 */ /* 0x000fe20000000f00 */
[----:B------:R-:W-:Y:S02]  /*5d00*/  HFMA2 R12, -RZ, RZ, 0, 5.9604644775390625e-08 ;  /* 0x00000001ff0c7431 */ /* 0x000fe400000001ff */
[----:B------:R-:W-:Y:S02]  /*5d10*/  IMAD.MOV.U32 R8, RZ, RZ, 0x192 ;  /* 0x00000192ff087424 */ /* 0x000fe400078e00ff */
[----:B------:R-:W-:Y:S01]  /*5d20*/  IMAD.MOV.U32 R13, RZ, RZ, RZ ;  /* 0x000000ffff0d7224 */ /* 0x000fe200078e00ff */
[----:B------:R-:W1:Y:S01]  /*5d30*/  LDCU.64 UR6, c[0x4][0x78] ;  /* 0x01000f00ff0677ac */ /* 0x000e620008000a00 */
[----:B------:R-:W2:Y:S01]  /*5d40*/  LDC.64 R2, c[0x4][R3] ;  /* 0x0100000003027b82 */ /* 0x000ea20000000a00 */
[----:B------:R-:W5:Y:S01]  /*5d50*/  LDCU.64 UR4, c[0x4][0x10] ;  /* 0x01000200ff0477ac */ /* 0x000f620008000a00 */
[----:B----4-:R-:W-:Y:S01]  /*5d60*/  MOV R5, UR9 ;  /* 0x0000000900057c02 */ /* 0x010fe20008000f00 */
[----:B------:R-:W-:Y:S01]  /*5d70*/  IMAD.U32 R4, RZ, RZ, UR8 ;  /* 0x00000008ff047e24 */ /* 0x000fe2000f8e00ff */
[----:B-1----:R-:W-:Y:S01]  /*5d80*/  MOV R7, UR7 ;  /* 0x0000000700077c02 */ /* 0x002fe20008000f00 */
[----:B------:R-:W-:Y:S01]  /*5d90*/  IMAD.U32 R6, RZ, RZ, UR6 ;  /* 0x00000006ff067e24 */ /* 0x000fe2000f8e00ff */
[----:B-----5:R-:W-:Y:S01]  /*5da0*/  MOV R11, UR5 ;  /* 0x00000005000b7c02 */ /* 0x020fe20008000f00 */
[----:B------:R-:W-:Y:S02]  /*5db0*/  IMAD.U32 R10, RZ, RZ, UR4 ;  /* 0x00000004ff0a7e24 */ /* 0x000fe4000f8e00ff */
[----:B------:R-:W-:Y:S07]  /*5dc0*/  LEPC R20, `(.L_x_97) ;  /* 0x000000001014794e */ /* 0x000fee0000000000 */
[----:B--23--:R-:W-:Y:S05]  /*5dd0*/  CALL.ABS.NOINC R2 ;  /* 0x0000000002007343 */ /* 0x00cfea0003c00000 */
.L_x_97:
[----:B------:R-:W-:Y:S01]  /*5de0*/  ISETP.NE.AND P0, PT, R86, RZ, PT ;  /* 0x000000ff5600720c */ /* 0x000fe20003f05270 */
[----:B------:R-:W-:Y:S05]  /*5df0*/  WARPSYNC.ALL ;  /* 0x0000000000007948 */ /* 0x000fea0003800000 */
[----:B------:R-:W-:Y:S01]  /*5e00*/  R2UR UR4, R16 ;  /* 0x00000000100472ca */ /* 0x000fe200000e0000 */
[----:B------:R-:W-:Y:S01]  /*5e10*/  UIADD3 UR8, UPT, UPT, UR44, 0x1, URZ ;  /* 0x000000012c087890 */ /* 0x000fe2000fffe0ff */
[----:B------:R-:W-:Y:S01]  /*5e20*/  R2UR UR5, R64 ;  /* 0x00000000400572ca */ /* 0x000fe200000e0000 */
[----:B------:R-:W-:Y:S01]  /*5e30*/  BSSY.RECONVERGENT B0, `(.L_x_98) ;  /* 0x0000057000007945 */ /* 0x000fe20003800200 */
[C---:B--2---:R-:W-:Y:S02]  /*5e40*/  SHF.L.U32 R20, R40.reuse, 0x10, RZ ;  /* 0x0000001028147819 */ /* 0x044fe400000006ff */
[----:B------:R-:W-:Y:S02]  /*5e50*/  LOP3.LUT R34, R40, 0xffff0000, RZ, 0xc0, !PT ;  /* 0xffff000028227812 */ /* 0x000fe400078ec0ff */
[C---:B------:R-:W-:Y:S02]  /*5e60*/  SHF.L.U32 R21, R41.reuse, 0x10, RZ ;  /* 0x0000001029157819 */ /* 0x040fe400000006ff */
[----:B------:R-:W-:Y:S02]  /*5e70*/  LOP3.LUT R36, R41, 0xffff0000, RZ, 0xc0, !PT ;  /* 0xffff000029247812 */ /* 0x000fe400078ec0ff */
[C---:B------:R-:W-:Y:S01]  /*5e80*/  SHF.L.U32 R37, R42.reuse, 0x10, RZ ;  /* 0x000000102a257819 */ /* 0x040fe200000006ff */
[----:B-1----:R-:W1:Y:S01]  /*5e90*/  LDTM.16dp256bit.x4 R4, tmem[UR4] ;  /* 0x00000004000479ee */ /* 0x002e620008120000 */
[----:B------:R-:W-:Y:S01]  /*5ea0*/  LOP3.LUT R38, R42, 0xffff0000, RZ, 0xc0, !PT ;  /* 0xffff00002a267812 */ /* 0x000fe200078ec0ff */
[----:B------:R-:W-:Y:S01]  /*5eb0*/  NOP ;  /* 0x0000000000007918 */ /* 0x000fe20000000000 */
[C---:B------:R-:W-:Y:S01]  /*5ec0*/  SHF.L.U32 R39, R43.reuse, 0x10, RZ ;  /* 0x000000102b277819 */ /* 0x040fe200000006ff */
[----:B------:R-:W-:Y:S01]  /*5ed0*/  UIADD3 UR5, UPT, UPT, UR5, 0x100, URZ ;  /* 0x0000010005057890 */ /* 0x000fe2000fffe0ff */
[----:B------:R-:W-:Y:S02]  /*5ee0*/  LOP3.LUT R40, R43, 0xffff0000, RZ, 0xc0, !PT ;  /* 0xffff00002b287812 */ /* 0x000fe400078ec0ff */
[C---:B------:R-:W-:Y:S01]  /*5ef0*/  SHF.L.U32 R41, R48.reuse, 0x10, RZ ;  /* 0x0000001030297819 */ /* 0x040fe200000006ff */
[----:B------:R-:W-:Y:S01]  /*5f00*/  UPRMT UR5, UR37, 0x654, UR5 ;  /* 0x0000065425057896 */ /* 0x000fe20008000005 */
[----:B------:R-:W-:Y:S02]  /*5f10*/  LOP3.LUT R43, R48, 0xffff0000, RZ, 0xc0, !PT ;  /* 0xffff0000302b7812 */ /* 0x000fe400078ec0ff */
[C---:B------:R-:W-:Y:S02]  /*5f20*/  SHF.L.U32 R42, R49.reuse, 0x10, RZ ;  /* 0x00000010312a7819 */ /* 0x040fe400000006ff */
[----:B------:R-:W-:Y:S02]  /*5f30*/  LOP3.LUT R44, R49, 0xffff0000, RZ, 0xc0, !PT ;  /* 0xffff0000312c7812 */ /* 0x000fe400078ec0ff */
[C---:B------:R-:W-:Y:S02]  /*5f40*/  SHF.L.U32 R45, R50.reuse, 0x10, RZ ;  /* 0x00000010322d7819 */ /* 0x040fe400000006ff */
[----:B-1----:R-:W-:Y:S01]  /*5f50*/  SYNCS.ARRIVE.TRANS64.RED.A1T0 RZ, [UR5], RZ ;  /* 0x000000ffffff79a7 */ /* 0x002fe20008100405 */
[----:B------:R-:W-:Y:S02]  /*5f60*/  LOP3.LUT R46, R50, 0xffff0000, RZ, 0xc0, !PT ;  /* 0xffff0000322e7812 */ /* 0x000fe400078ec0ff */
[----:B------:R-:W-:Y:S02]  /*5f70*/  MOV R77, UR44 ;  /* 0x0000002c004d7c02 */ /* 0x000fe40008000f00 */
[----:B------:R-:W-:Y:S02]  /*5f80*/  SHF.L.U32 R47, R51, 0x10, RZ ;  /* 0x00000010332f7819 */ /* 0x000fe400000006ff */
[----:B------:R-:W-:Y:S01]  /*5f90*/  LEA R77, R77, R74, 0xb ;  /* 0x0000004a4d4d7211 */ /* 0x000fe200078e58ff */
[C---:B---3--:R-:W-:Y:S01]  /*5fa0*/  FMUL R4, R33.reuse, R4 ;  /* 0x0000000421047220 */ /* 0x048fe20000400000 */
[C---:B------:R-:W-:Y:S01]  /*5fb0*/  FMUL R5, R33.reuse, R5 ;  /* 0x0000000521057220 */ /* 0x040fe20000400000 */
[----:B------:R-:W-:Y:S01]  /*5fc0*/  FMUL R6, R33, R6 ;  /* 0x0000000621067220 */ /* 0x000fe20000400000 */
[----:B------:R-:W-:Y:S01]  /*5fd0*/  LEA R90, R77, UR42, 0x1 ;  /* 0x0000002a4d5a7c11 */ /* 0x000fe2000f8e08ff */
[C---:B------:R-:W-:Y:S01]  /*5fe0*/  FFMA R4, R35.reuse, R20, R4 ;  /* 0x0000001423047223 */ /* 0x040fe20000000004 */
[C---:B------:R-:W-:Y:S01]  /*5ff0*/  FFMA R5, R35.reuse, R34, R5 ;  /* 0x0000002223057223 */ /* 0x040fe20000000005 */
[----:B------:R-:W-:Y:S01]  /*6000*/  FFMA R6, R35, R21, R6 ;  /* 0x0000001523067223 */ /* 0x000fe20000000006 */
[----:B------:R-:W-:Y:S01]  /*6010*/  LEA R91, R85, R90, 0x1 ;  /* 0x0000005a555b7211 */ /* 0x000fe200078e08ff */
[C---:B------:R-:W-:Y:S01]  /*6020*/  FMUL R7, R33.reuse, R7 ;  /* 0x0000000721077220 */ /* 0x040fe20000400000 */
[----:B------:R-:W-:Y:S01]  /*6030*/  FMUL R8, R33, R8 ;  /* 0x0000000821087220 */ /* 0x000fe20000400000 */
[----:B------:R-:W-:Y:S01]  /*6040*/  F2FP.BF16.F32.PACK_AB R64, R5, R4 ;  /* 0x000000040540723e */ /* 0x000fe200000010ff */
[----:B------:R-:W-:Y:S01]  /*6050*/  FMUL R9, R33, R9 ;  /* 0x0000000921097220 */ /* 0x000fe20000400000 */
[C---:B------:R-:W-:Y:S01]  /*6060*/  FFMA R7, R35.reuse, R36, R7 ;  /* 0x0000002423077223 */ /* 0x040fe20000000007 */
[----:B------:R-:W-:Y:S01]  /*6070*/  FFMA R8, R35, R37, R8 ;  /* 0x0000002523087223 */ /* 0x000fe20000000008 */
[----:B------:R-:W-:Y:S01]  /*6080*/  FMUL R10, R33, R10 ;  /* 0x0000000a210a7220 */ /* 0x000fe20000400000 */
[----:B------:R-:W-:Y:S01]  /*6090*/  FFMA R9, R35, R38, R9 ;  /* 0x0000002623097223 */ /* 0x000fe20000000009 */
[C---:B------:R-:W-:Y:S01]  /*60a0*/  FMUL R11, R33.reuse, R11 ;  /* 0x0000000b210b7220 */ /* 0x040fe20000400000 */
[C---:B------:R-:W-:Y:S01]  /*60b0*/  FMUL R0, R33.reuse, R12 ;  /* 0x0000000c21007220 */ /* 0x040fe20000400000 */
[----:B------:R-:W-:Y:S01]  /*60c0*/  FMUL R2, R33, R13 ;  /* 0x0000000d21027220 */ /* 0x000fe20000400000 */
[----:B------:R-:W-:Y:S01]  /*60d0*/  FFMA R10, R35, R39, R10 ;  /* 0x00000027230a7223 */ /* 0x000fe2000000000a */
        /* <DEDUP_REMOVED lines=8> */
[----:B------:R-:W-:Y:S01]  /*6160*/  LOP3.LUT R48, R51, 0xffff0000, RZ, 0xc0, !PT ;  /* 0xffff000033307812 */ /* 0x000fe200078ec0ff */
[----:B------:R-:W-:Y:S01]  /*6170*/  FMUL R14, R33, R18 ;  /* 0x00000012210e7220 */ /* 0x000fe20000400000 */
[----:B------:R-:W-:Y:S01]  /*6180*/  FFMA R15, R35, R44, R15 ;  /* 0x0000002c230f7223 */ /* 0x000fe2000000000f */
[----:B------:R-:W-:Y:S01]  /*6190*/  FMUL R19, R33, R19 ;  /* 0x0000001321137220 */ /* 0x000fe20000400000 */
[C---:B------:R-:W-:Y:S01]  /*61a0*/  FFMA R12, R35.reuse, R45, R12 ;  /* 0x0000002d230c7223 */ /* 0x040fe2000000000c */
[C---:B------:R-:W-:Y:S01]  /*61b0*/  FFMA R13, R35.reuse, R46, R13 ;  /* 0x0000002e230d7223 */ /* 0x040fe2000000000d */
[C---:B------:R-:W-:Y:S01]  /*61c0*/  FFMA R14, R35.reuse, R47, R14 ;  /* 0x0000002f230e7223 */ /* 0x040fe2000000000e */
[----:B------:R-:W-:Y:S01]  /*61d0*/  FFMA R19, R35, R48, R19 ;  /* 0x0000003023137223 */ /* 0x000fe20000000013 */
[----:B------:R-:W-:Y:S02]  /*61e0*/  F2FP.BF16.F32.PACK_AB R65, R7, R6 ;  /* 0x000000060741723e */ /* 0x000fe400000010ff */
[----:B------:R-:W-:Y:S02]  /*61f0*/  F2FP.BF16.F32.PACK_AB R66, R9, R8 ;  /* 0x000000080942723e */ /* 0x000fe400000010ff */
[----:B------:R-:W-:Y:S02]  /*6200*/  F2FP.BF16.F32.PACK_AB R67, R11, R10 ;  /* 0x0000000a0b43723e */ /* 0x000fe400000010ff */
[----:B------:R-:W-:Y:S02]  /*6210*/  F2FP.BF16.F32.PACK_AB R76, R2, R0 ;  /* 0x00000000024c723e */ /* 0x000fe400000010ff */
[----:B------:R-:W-:Y:S01]  /*6220*/  F2FP.BF16.F32.PACK_AB R77, R15, R3 ;  /* 0x000000030f4d723e */ /* 0x000fe200000010ff */
[----:B------:R1:W-:Y:S01]  /*6230*/  STSM.16.M88.4 [R90+0x200], R64 ;  /* 0x000200405a007844 */ /* 0x0003e20000000200 */
[----:B------:R-:W-:Y:S02]  /*6240*/  F2FP.BF16.F32.PACK_AB R78, R13, R12 ;  /* 0x0000000c0d4e723e */ /* 0x000fe400000010ff */
[----:B------:R-:W-:Y:S05]  /*6250*/  F2FP.BF16.F32.PACK_AB R79, R19, R14 ;  /* 0x0000000e134f723e */ /* 0x000fea00000010ff */
[----:B------:R1:W-:Y:S01]  /*6260*/  STSM.16.M88.4 [R91+0x200], R76 ;  /* 0x0002004c5b007844 */ /* 0x0003e20000000200 */
[----:B------:R-:W-:Y:S01]  /*6270*/  @!PT LDS RZ, [RZ] ;  /* 0x00000000fffff984 */ /* 0x000fe20000000800 */
[----:B------:R-:W-:Y:S01]  /*6280*/  @!PT LDS RZ, [RZ] ;  /* 0x00000000fffff984 */ /* 0x000fe20000000800 */
[----:B------:R-:W-:Y:S01]  /*6290*/  @!PT LDS RZ, [RZ] ;  /* 0x00000000fffff984 */ /* 0x000fe20000000800 */
[----:B------:R-:W-:Y:S01]  /*62a0*/  @!PT LDS RZ, [RZ] ;  /* 0x00000000fffff984 */ /* 0x000fe20000000800 */
[----:B------:R2:W-:Y:S07]  /*62b0*/  MEMBAR.ALL.CTA ;  /* 0x0000000000007992 */ /* 0x0005ee0000008000 */
[----:B--2---:R-:W2:Y:S02]  /*62c0*/  FENCE.VIEW.ASYNC.S ;  /* 0x00000000000073c6 */ /* 0x004ea40000000000 */
[----:B--2---:R-:W-:Y:S06]  /*62d0*/  BAR.SYNC.DEFER_BLOCKING 0x1, 0x80 ;  /* 0x0042000000007b1d */ /* 0x004fec0000010000 */
[----:B------:R-:W-:Y:S05]  /*62e0*/  @P0 BRA `(.L_x_99) ;  /* 0x00000000002c0947 */ /* 0x000fea0003800000 */
[----:B------:R-:W-:Y:S01]  /*62f0*/  ULEA UR9, UR44, UR42, 0xc ;  /* 0x0000002a2c097291 */ /* 0x000fe2000f8e60ff */
[----:B------:R-:W-:Y:S01]  /*6300*/  R2UR UR11, R63 ;  /* 0x000000003f0b72ca */ /* 0x000fe200000e0000 */
[----:B------:R-:W-:Y:S01]  /*6310*/  UIADD3 UR12, UP0, UPT, UR48, 0x680, URZ ;  /* 0x00000680300c7890 */ /* 0x000fe2000ff1e0ff */
[----:B------:R-:W-:Y:S01]  /*6320*/  R2UR UR10, R69 ;  /* 0x00000000450a72ca */ /* 0x000fe200000e0000 */
[----:B------:R-:W-:Y:S02]  /*6330*/  UIADD3 UR4, UPT, UPT, UR9, 0x200, URZ ;  /* 0x0000020009047890 */ /* 0x000fe4000fffe0ff */
[----:B------:R-:W-:Y:S01]  /*6340*/  UIADD3.X UR13, UPT, UPT, URZ, UR49, URZ, UP0, !UPT ;  /* 0x00000031ff0d7290 */ /* 0x000fe200087fe4ff */
[----:B------:R-:W-:Y:S07]  /*6350*/  UMOV UR7, UR36 ;  /* 0x0000002400077c82 */ /* 0x000fee0008000000 */
[----:B------:R-:W-:Y:S02]  /*6360*/  USHF.L.U32 UR5, UR11, 0x5, URZ ;  /* 0x000000050b057899 */ /* 0x000fe400080006ff */
[----:B------:R-:W-:Y:S09]  /*6370*/  USHF.L.U32 UR6, UR10, 0x6, URZ ;  /* 0x000000060a067899 */ /* 0x000ff200080006ff */
[----:B------:R2:W-:Y:S02]  /*6380*/  UTMASTG.3D [UR4], [UR12] ;  /* 0x000000040c0073b5 */ /* 0x0005e40008010000 */
[----:B--2---:R0:W-:Y:S02]  /*6390*/  UTMACMDFLUSH ;  /* 0x00000000000079b7 */ /* 0x0041e40000000000 */
.L_x_99:
[----:B------:R-:W-:Y:S05]  /*63a0*/  BSYNC.RECONVERGENT B0 ;  /* 0x0000000000007941 */ /* 0x000fea0003800200 */
.L_x_98:
[----:B------:R-:W-:Y:S04]  /*63b0*/  BSSY.RECONVERGENT B0, `(.L_x_100) ;  /* 0x0000003000007945 */ /* 0x000fe80003800200 */
[----:B------:R-:W-:Y:S05]  /*63c0*/  @P0 BRA `(.L_x_101) ;  /* 0x0000000000040947 */ /* 0x000fea0003800000 */
[----:B------:R-:W-:Y:S04]  /*63d0*/  DEPBAR.LE SB0, 0x0 ;  /* 0x000080000000791a */ /* 0x000fe80000000000 */
.L_x_101:
[----:B------:R-:W-:Y:S05]  /*63e0*/  BSYNC.RECONVERGENT B0 ;  /* 0x0000000000007941 */ /* 0x000fea0003800200 */
.L_x_100:
[----:B------:R-:W-:Y:S01]  /*63f0*/  BAR.SYNC.DEFER_BLOCKING 0x1, 0x80 ;  /* 0x0042000000007b1d */ /* 0x000fe20000010000 */
[----:B------:R-:W-:Y:S01]  /*6400*/  UIADD3 UR43, UPT, UPT, UR43, 0x1, URZ ;  /* 0x000000012b2b7890 */ /* 0x000fe2000fffe0ff */
[----:B------:R-:W-:Y:S03]  /*6410*/  IADD3 R0, PT, PT, R30, 0x1, RZ ;  /* 0x000000011e007810 */ /* 0x000fe60007ffe0ff */
[----:B------:R-:W-:Y:S09]  /*6420*/  UISETP.NE.AND UP0, UPT, UR43, URZ, UPT ;  /* 0x000000ff2b00728c */ /* 0x000ff2000bf05270 */
[----:B------:R-:W-:Y:S05]  /*6430*/  BRA.U !UP0, `(.L_x_102) ;  /* 0x0000000108287547 */ /* 0x000fea000b800000 */
[----:B------:R-:W-:Y:S01]  /*6440*/  ISETP.NE.AND P0, PT, R89, RZ, PT ;  /* 0x000000ff5900720c */ /* 0x000fe20003f05270 */
[----:B------:R-:W-:Y:S11]  /*6450*/  IMAD.U32 R2, RZ, RZ, UR37 ;  /* 0x00000025ff027e24 */ /* 0x000ff6000f8e00ff */
[----:B------:R-:W-:Y:S01]  /*6460*/  @!UPT UIADD3 URZ, UPT, UPT, URZ, URZ, URZ ;  /* 0x000000fffffff290 */ /* 0x000fe2000fffe0ff */
[C---:B------:R-:W-:Y:S01]  /*6470*/  @P0 LEA R3, R81.reuse, UR42, 0x3 ;  /* 0x0000002a51030c11 */ /* 0x040fe2000f8e18ff */
[----:B------:R-:W-:Y:S04]  /*6480*/  VIADD R81, R81, 0x1 ;  /* 0x0000000151517836 */ /* 0x000fe80000000000 */
[----:B------:R-:W-:Y:S05]  /*6490*/  @P0 VIADD R3, R3, 0xa0 ;  /* 0x000000a003030836 */ /* 0x000fea0000000000 */
[----:B------:R-:W-:Y:S04]  /*64a0*/  @P0 PRMT R2, R2, 0x654, R3 ;  /* 0x0000065402020816 */ /* 0x000fe80000000003 */
[----:B------:R2:W-:Y:S01]  /*64b0*/  @P0 SYNCS.ARRIVE.TRANS64.RED.A1T0 RZ, [R2+URZ], RZ ;  /* 0x000000ff02ff09a7 */ /* 0x0005e200081004ff */
[C---:B------:R-:W-:Y:S04]  /*64c0*/  ISETP.NE.AND P0, PT, R81.reuse, 0x2, PT ;  /* 0x000000025100780c */ /* 0x040fe80003f05270 */
[----:B------:R-:W-:Y:S09]  /*64d0*/  SEL R81, R81, RZ, P0 ;  /* 0x000000ff51517207 */ /* 0x000ff20000000000 */
.L_x_102:
[----:B------:R-:W-:Y:S01]  /*64e0*/  ISETP.NE.AND P2, PT, R87, RZ, PT ;  /* 0x000000ff5700720c */ /* 0x000fe20003f45270 */
[----:B------:R-:W-:Y:S01]  /*64f0*/  UISETP.NE.AND UP0, UPT, UR8, 0x2, UPT ;  /* 0x000000020800788c */ /* 0x000fe2000bf05270 */
[----:B------:R-:W-:Y:S01]  /*6500*/  ISETP.NE.AND P0, PT, R88, 0x2, PT ;  /* 0x000000025800780c */ /* 0x000fe20003f05270 */
[----:B------:R-:W-:Y:S01]  /*6510*/  IMAD.IADD R63, R29, 0x1, R62 ;  /* 0x000000011d3f7824 */ /* 0x000fe200078e023e */
[----:B------:R-:W-:Y:S01]  /*6520*/  ISETP.NE.AND P1, PT, R0, 0x4, PT ;  /* 0x000000040000780c */ /* 0x000fe20003f25270 */
[----:B------:R-:W-:Y:S01]  /*6530*/  USEL UR4, URZ, 0x1, UP0 ;  /* 0x00000001ff047887 */ /* 0x000fe20008000000 */
[----:B------:R-:W-:Y:S01]  /*6540*/  SEL R3, RZ, 0x1, P0 ;  /* 0x00000001ff037807 */ /* 0x000fe20000000000 */
[----:B------:R-:W-:Y:S01]  /*6550*/  USEL UR44, UR8, URZ, UP0 ;  /* 0x000000ff082c7287 */ /* 0x000fe20008000000 */
[----:B--2---:R-:W-:Y:S01]  /*6560*/  SEL R2, RZ, 0x1, P1 ;  /* 0x00000001ff027807 */ /* 0x004fe20000800000 */
[----:B------:R-:W-:Y:S01]  /*6570*/  IMAD.IADD R69, R31, 0x1, R68 ;  /* 0x000000011f457824 */ /* 0x000fe200078e0244 */
[----:B------:R-:W-:Y:S02]  /*6580*/  LOP3.LUT R82, R82, R3, RZ, 0x3c, !PT ;  /* 0x0000000352527212 */ /* 0x000fe400078e3cff */
[----:B------:R-:W-:Y:S02]  /*6590*/  LOP3.LUT R84, R84, UR4, RZ, 0x3c, !PT ;  /* 0x0000000454547c12 */ /* 0x000fe4000f8e3cff */
[----:B------:R-:W-:Y:S02]  /*65a0*/  @P2 R2UR UR36, R80 ;  /* 0x00000000502422ca */ /* 0x000fe400000e0000 */
[----:B------:R-:W-:Y:S02]  /*65b0*/  LOP3.LUT R83, R83, R2, RZ, 0x3c, !PT ;  /* 0x0000000253537212 */ /* 0x000fe400078e3cff */
[----:B------:R-:W-:Y:S02]  /*65c0*/  SEL R88, R88, RZ, P0 ;  /* 0x000000ff58587207 */ /* 0x000fe40000000000 */
[----:B------:R-:W-:Y:S01]  /*65d0*/  SEL R30, R0, RZ, P1 ;  /* 0x000000ff001e7207 */ /* 0x000fe20000800000 */
[----:B------:R-:W-:Y:S08]  /*65e0*/  @P2 BRA `(.L_x_103) ;  /* 0xffffffe800682947 */ /* 0x000ff0000383ffff */
[----:B------:R-:W-:-:S09]  /*65f0*/  UISETP.NE.AND UP0, UPT, UR46, URZ, UPT ;  /* 0x000000ff2e00728c */ /* 0x000fd2000bf05270 */
[----:B------:R-:W-:Y:S05]  /*6600*/  BRA.U !UP0, `(.L_x_104) ;  /* 0x0000000108487547 */ /* 0x000fea000b800000 */
[----:B------:R-:W2:Y:S02]  /*6610*/  LDCU.64 UR4, c[0x0][0x890] ;  /* 0x00011200ff0477ac */ /* 0x000ea40008000a00 */
[----:B--2---:R-:W-:-:S04]  /*6620*/  UISETP.NE.U32.AND UP0, UPT, UR4, URZ, UPT ;  /* 0x000000ff0400728c */ /* 0x004fc8000bf05070 */
[----:B------:R-:W-:-:S09]  /*6630*/  UISETP.NE.AND.EX UP0, UPT, UR5, URZ, UPT, UP0 ;  /* 0x000000ff0500728c */ /* 0x000fd2000bf05300 */
[----:B------:R-:W-:Y:S05]  /*6640*/  BRA.U UP0, `(.L_x_105) ;  /* 0x00000001000c7547 */ /* 0x000fea000b800000 */
[----:B------:R-:W-:-:S13]  /*6650*/  FSETP.NEU.AND P0, PT, R35, RZ, PT ;  /* 0x000000ff2300720b */ /* 0x000fda0003f0d000 */
[----:B------:R-:W-:Y:S05]  /*6660*/  @!P0 EXIT ;  /* 0x000000000000894d */ /* 0x000fea0003800000 */
[----:B------:R-:W-:Y:S05]  /*6670*/  BRA `(.L_x_104) ;  /* 0x00000000002c7947 */ /* 0x000fea0003800000 */
.L_x_105:
[----:B------:R-:W-:Y:S01]  /*6680*/  LOP3.LUT P0, RZ, R70, 0xff, RZ, 0xc0, !PT ;  /* 0x000000ff46ff7812 */ /* 0x000fe2000780c0ff */
[----:B------:R-:W-:-:S12]  /*6690*/  BSSY.RECONVERGENT B0, `(.L_x_104) ;  /* 0x0000009000007945 */ /* 0x000fd80003800200 */
[----:B------:R-:W-:Y:S05]  /*66a0*/  @P0 BRA `(.L_x_106) ;  /* 0x0000000000140947 */ /* 0x000fea0003800000 */
[----:B------:R-:W2:Y:S02]  /*66b0*/  LDCU.64 UR4, c[0x0][0x888] ;  /* 0x00011100ff0477ac */ /* 0x000ea40008000a00 */
[----:B--2---:R-:W-:-:S04]  /*66c0*/  ISETP.NE.U32.AND P0, PT, RZ, UR4, PT ;  /* 0x00000004ff007c0c */ /* 0x004fc8000bf05070 */
[----:B------:R-:W-:-:S13]  /*66d0*/  ISETP.NE.AND.EX P0, PT, RZ, UR5, PT, P0 ;  /* 0x00000005ff007c0c */ /* 0x000fda000bf05300 */
[----:B------:R-:W-:Y:S05]  /*66e0*/  @!P0 EXIT ;  /* 0x000000000000894d */ /* 0x000fea0003800000 */
[----:B------:R-:W-:Y:S05]  /*66f0*/  BRA `(.L_x_107) ;  /* 0x0000000000087947 */ /* 0x000fea0003800000 */
.L_x_106:
[----:B------:R-:W-:-:S13]  /*6700*/  FSETP.NEU.AND P0, PT, R35, RZ, PT ;  /* 0x000000ff2300720b */ /* 0x000fda0003f0d000 */
[----:B------:R-:W-:Y:S05]  /*6710*/  @!P0 EXIT ;  /* 0x000000000000894d */ /* 0x000fea0003800000 */
.L_x_107:
[----:B------:R-:W-:Y:S05]  /*6720*/  BSYNC.RECONVERGENT B0 ;  /* 0x0000000000007941 */ /* 0x000fea0003800200 */
.L_x_104:
[----:B------:R-:W-:-:S04]  /*6730*/  DEPBAR.LE SB0, 0x0 ;  /* 0x000080000000791a */ /* 0x000fc80000000000 */
[----:B------:R-:W-:Y:S05]  /*6740*/  EXIT ;  /* 0x000000000000794d */ /* 0x000fea0003800000 */
.L_x_20:
[----:B--2---:R2:W1:Y:S02]  /*6750*/  SYNCS.PHASECHK.TRANS64.TRYWAIT P0, [R3+URZ+0x130], R2 ;  /* 0x00013002030075a7 */ /* 0x00446400080011ff */
[----:B-1----:R-:W-:Y:S05]  /*6760*/  @!P0 NANOSLEEP.SYNCS 0x989680 ;  /* 0x009896800000895d */ /* 0x002fea0003900000 */
[----:B------:R-:W1:Y:S02]  /*6770*/  @!P0 SYNCS.PHASECHK.TRANS64 P0, [R3+URZ+0x130], R2 ;  /* 0x00013002030085a7 */ /* 0x000e6400080010ff */
[----:B-1----:R-:W-:Y:S05]  /*6780*/  @!P0 BRA `(.L_x_20) ;  /* 0xfffffffc00f08947 */ /* 0x002fea000383ffff */
[----:B------:R-:W-:Y:S05]  /*6790*/  BRA `(.L_x_108) ;  /* 0xffffffac00b87947 */ /* 0x000fea000383ffff */
.L_x_23:
[----:B-1----:R-:W-:-:S07]  /*67a0*/  MOV R2, UR33 ;  /* 0x0000002100027c02 */ /* 0x002fce0008000f00 */
.L_x_109:
[----:B-1----:R1:W2:Y:S02]  /*67b0*/  SYNCS.PHASECHK.TRANS64.TRYWAIT P0, [R2+URZ+0x48], R5 ;  /* 0x00004805020075a7 */ /* 0x0022a400080011ff */
[----:B--2---:R-:W-:Y:S05]  /*67c0*/  @!P0 NANOSLEEP.SYNCS 0x989680 ;  /* 0x009896800000895d */ /* 0x004fea0003900000 */
[----:B------:R-:W2:Y:S02]  /*67d0*/  @!P0 SYNCS.PHASECHK.TRANS64 P0, [R2+URZ+0x48], R5 ;  /* 0x00004805020085a7 */ /* 0x000ea400080010ff */
[----:B--2---:R-:W-:Y:S05]  /*67e0*/  @!P0 BRA `(.L_x_109) ;  /* 0xfffffffc00f08947 */ /* 0x004fea000383ffff */
[----:B------:R-:W-:Y:S05]  /*67f0*/  BRA `(.L_x_22) ;  /* 0xffffffb000087947 */ /* 0x000fea000383ffff */
.L_x_29:
[----:B-1----:R-:W-:-:S07]  /*6800*/  MOV R2, UR33 ;  /* 0x0000002100027c02 */ /* 0x002fce0008000f00 */
.L_x_110:
[----:B-1----:R1:W2:Y:S02]  /*6810*/  SYNCS.PHASECHK.TRANS64.TRYWAIT P0, [R2+URZ+0x48], R5 ;  /* 0x00004805020075a7 */ /* 0x0022a400080011ff */
[----:B--2---:R-:W-:Y:S05]  /*6820*/  @!P0 NANOSLEEP.SYNCS 0x989680 ;  /* 0x009896800000895d */ /* 0x004fea0003900000 */
[----:B------:R-:W2:Y:S02]  /*6830*/  @!P0 SYNCS.PHASECHK.TRANS64 P0, [R2+URZ+0x48], R5 ;  /* 0x00004805020085a7 */ /* 0x000ea400080010ff */
[----:B--2---:R-:W-:Y:S05]  /*6840*/  @!P0 BRA `(.L_x_110) ;  /* 0xfffffffc00f08947 */ /* 0x004fea000383ffff */
[----:B------:R-:W-:Y:S05]  /*6850*/  BRA `(.L_x_28) ;  /* 0xffffffb000e07947 */ /* 0x000fea000383ffff */
.L_x_33:
[----:B-1----:R1:W2:Y:S02]  /*6860*/  SYNCS.PHASECHK.TRANS64.TRYWAIT P0, [R2+URZ+0xc0], R3 ;  /* 0x0000c003020075a7 */ /* 0x0022a400080011ff */
[----:B--2---:R-:W-:Y:S05]  /*6870*/  @!P0 NANOSLEEP.SYNCS 0x989680 ;  /* 0x009896800000895d */ /* 0x004fea0003900000 */
[----:B------:R-:W2:Y:S02]  /*6880*/  @!P0 SYNCS.PHASECHK.TRANS64 P0, [R2+URZ+0xc0], R3 ;  /* 0x0000c003020085a7 */ /* 0x000ea400080010ff */
[----:B--2---:R-:W-:Y:S05]  /*6890*/  @!P0 BRA `(.L_x_33) ;  /* 0xfffffffc00f08947 */ /* 0x004fea000383ffff */
[----:B------:R-:W-:Y:S05]  /*68a0*/  BRA `(.L_x_111) ;  /* 0xffffffb400987947 */ /* 0x000fea000383ffff */
.L_x_37:
[----:B----4-:R-:W-:-:S07]  /*68b0*/  MOV R0, UR5 ;  /* 0x0000000500007c02 */ /* 0x010fce0008000f00 */
.L_x_112:
[----:B-1----:R1:W2:Y:S02]  /*68c0*/  SYNCS.PHASECHK.TRANS64.TRYWAIT P0, [R0+URZ], R3 ;  /* 0x00000003000075a7 */ /* 0x0022a400080011ff */
[----:B--2---:R-:W-:Y:S05]  /*68d0*/  @!P0 NANOSLEEP.SYNCS 0x989680 ;  /* 0x009896800000895d */ /* 0x004fea0003900000 */
[----:B------:R-:W2:Y:S02]  /*68e0*/  @!P0 SYNCS.PHASECHK.TRANS64 P0, [R0+URZ], R3 ;  /* 0x00000003000085a7 */ /* 0x000ea400080010ff */
[----:B--2---:R-:W-:Y:S05]  /*68f0*/  @!P0 BRA `(.L_x_112) ;  /* 0xfffffffc00f08947 */ /* 0x004fea000383ffff */
[----:B------:R-:W-:Y:S05]  /*6900*/  BRA `(.L_x_113) ;  /* 0xffffffbc00087947 */ /* 0x000fea000383ffff */
.L_x_38:
[----:B----4-:R-:W-:-:S07]  /*6910*/  MOV R0, UR5 ;  /* 0x0000000500007c02 */ /* 0x010fce0008000f00 */
.L_x_114:
[----:B-1----:R1:W2:Y:S02]  /*6920*/  SYNCS.PHASECHK.TRANS64.TRYWAIT P0, [R0+URZ], R3 ;  /* 0x00000003000075a7 */ /* 0x0022a400080011ff */
[----:B--2---:R-:W-:Y:S05]  /*6930*/  @!P0 NANOSLEEP.SYNCS 0x989680 ;  /* 0x009896800000895d */ /* 0x004fea0003900000 */
[----:B------:R-:W2:Y:S02]  /*6940*/  @!P0 SYNCS.PHASECHK.TRANS64 P0, [R0+URZ], R3 ;  /* 0x00000003000085a7 */ /* 0x000ea400080010ff */
[----:B--2---:R-:W-:Y:S05]  /*6950*/  @!P0 BRA `(.L_x_114) ;  /* 0xfffffffc00f08947 */ /* 0x004fea000383ffff */
[----:B------:R-:W-:Y:S05]  /*6960*/  BRA `(.L_x_115) ;  /* 0xffffffbc00147947 */ /* 0x000fea000383ffff */
.L_x_39:
[----:B----4-:R-:W-:-:S07]  /*6970*/  MOV R0, UR5 ;  /* 0x0000000500007c02 */ /* 0x010fce0008000f00 */
.L_x_116:
[----:B-1----:R1:W2:Y:S02]  /*6980*/  SYNCS.PHASECHK.TRANS64.TRYWAIT P0, [R0+URZ], R3 ;  /* 0x00000003000075a7 */ /* 0x0022a400080011ff */
[----:B--2---:R-:W-:Y:S05]  /*6990*/  @!P0 NANOSLEEP.SYNCS 0x989680 ;  /* 0x009896800000895d */ /* 0x004fea0003900000 */
[----:B------:R-:W2:Y:S02]  /*69a0*/  @!P0 SYNCS.PHASECHK.TRANS64 P0, [R0+URZ], R3 ;  /* 0x00000003000085a7 */ /* 0x000ea400080010ff */
[----:B--2---:R-:W-:Y:S05]  /*69b0*/  @!P0 BRA `(.L_x_116) ;  /* 0xfffffffc00f08947 */ /* 0x004fea000383ffff */
[----:B------:R-:W-:Y:S05]  /*69c0*/  BRA `(.L_x_117) ;  /* 0xffffffbc00207947 */ /* 0x000fea000383ffff */
.L_x_40:
[----:B----4-:R-:W-:-:S07]  /*69d0*/  MOV R0, UR5 ;  /* 0x0000000500007c02 */ /* 0x010fce0008000f00 */
.L_x_118:
[----:B-1----:R1:W2:Y:S02]  /*69e0*/  SYNCS.PHASECHK.TRANS64.TRYWAIT P0, [R0+URZ], R3 ;  /* 0x00000003000075a7 */ /* 0x0022a400080011ff */
[----:B--2---:R-:W-:Y:S05]  /*69f0*/  @!P0 NANOSLEEP.SYNCS 0x989680 ;  /* 0x009896800000895d */ /* 0x004fea0003900000 */
[----:B------:R-:W2:Y:S02]  /*6a00*/  @!P0 SYNCS.PHASECHK.TRANS64 P0, [R0+URZ], R3 ;  /* 0x00000003000085a7 */ /* 0x000ea400080010ff */
[----:B--2---:R-:W-:Y:S05]  /*6a10*/  @!P0 BRA `(.L_x_118) ;  /* 0xfffffffc00f08947 */ /* 0x004fea000383ffff */
[----:B------:R-:W-:Y:S05]  /*6a20*/  BRA `(.L_x_119) ;  /* 0xffffffbc002c7947 */ /* 0x000fea000383ffff */
.L_x_41:
[----:B----4-:R-:W-:-:S07]  /*6a30*/  MOV R0, UR5 ;  /* 0x0000000500007c02 */ /* 0x010fce0008000f00 */
.L_x_120:
[----:B-1----:R1:W2:Y:S02]  /*6a40*/  SYNCS.PHASECHK.TRANS64.TRYWAIT P0, [R0+URZ], R3 ;  /* 0x00000003000075a7 */ /* 0x0022a400080011ff */
[----:B--2---:R-:W-:Y:S05]  /*6a50*/  @!P0 NANOSLEEP.SYNCS 0x989680 ;  /* 0x009896800000895d */ /* 0x004fea0003900000 */
[----:B------:R-:W2:Y:S02]  /*6a60*/  @!P0 SYNCS.PHASECHK.TRANS64 P0, [R0+URZ], R3 ;  /* 0x00000003000085a7 */ /* 0x000ea400080010ff */
[----:B--2---:R-:W-:Y:S05]  /*6a70*/  @!P0 BRA `(.L_x_120) ;  /* 0xfffffffc00f08947 */ /* 0x004fea000383ffff */
[----:B------:R-:W-:Y:S05]  /*6a80*/  BRA `(.L_x_121) ;  /* 0xffffffbc00387947 */ /* 0x000fea000383ffff */
.L_x_42:
[----:B----4-:R-:W-:-:S07]  /*6a90*/  MOV R0, UR5 ;  /* 0x0000000500007c02 */ /* 0x010fce0008000f00 */
.L_x_122:
[----:B-1----:R1:W2:Y:S02]  /*6aa0*/  SYNCS.PHASECHK.TRANS64.TRYWAIT P0, [R0+URZ], R3 ;  /* 0x00000003000075a7 */ /* 0x0022a400080011ff */
[----:B--2---:R-:W-:Y:S05]  /*6ab0*/  @!P0 NANOSLEEP.SYNCS 0x989680 ;  /* 0x009896800000895d */ /* 0x004fea0003900000 */
[----:B------:R-:W2:Y:S02]  /*6ac0*/  @!P0 SYNCS.PHASECHK.TRANS64 P0, [R0+URZ], R3 ;  /* 0x00000003000085a7 */ /* 0x000ea400080010ff */
[----:B--2---:R-:W-:Y:S05]  /*6ad0*/  @!P0 BRA `(.L_x_122) ;  /* 0xfffffffc00f08947 */ /* 0x004fea000383ffff */
[----:B------:R-:W-:Y:S05]  /*6ae0*/  BRA `(.L_x_123) ;  /* 0xffffffbc00447947 */ /* 0x000fea000383ffff */
.L_x_43:
[----:B----4-:R-:W-:-:S07]  /*6af0*/  MOV R0, UR5 ;  /* 0x0000000500007c02 */ /* 0x010fce0008000f00 */
.L_x_124:
[----:B-1----:R1:W2:Y:S02]  /*6b00*/  SYNCS.PHASECHK.TRANS64.TRYWAIT P0, [R0+URZ], R3 ;  /* 0x00000003000075a7 */ /* 0x0022a400080011ff */
[----:B--2---:R-:W-:Y:S05]  /*6b10*/  @!P0 NANOSLEEP.SYNCS 0x989680 ;  /* 0x009896800000895d */ /* 0x004fea0003900000 */
[----:B------:R-:W2:Y:S02]  /*6b20*/  @!P0 SYNCS.PHASECHK.TRANS64 P0, [R0+URZ], R3 ;  /* 0x00000003000085a7 */ /* 0x000ea400080010ff */
[----:B--2---:R-:W-:Y:S05]  /*6b30*/  @!P0 BRA `(.L_x_124) ;  /* 0xfffffffc00f08947 */ /* 0x004fea000383ffff */
[----:B------:R-:W-:Y:S05]  /*6b40*/  BRA `(.L_x_125) ;  /* 0xffffffbc00507947 */ /* 0x000fea000383ffff */
.L_x_44:
[----:B----4-:R-:W-:-:S07]  /*6b50*/  MOV R0, UR5 ;  /* 0x0000000500007c02 */ /* 0x010fce0008000f00 */
.L_x_126:
[----:B-1----:R1:W2:Y:S02]  /*6b60*/  SYNCS.PHASECHK.TRANS64.TRYWAIT P0, [R0+URZ], R3 ;  /* 0x00000003000075a7 */ /* 0x0022a400080011ff */
[----:B--2---:R-:W-:Y:S05]  /*6b70*/  @!P0 NANOSLEEP.SYNCS 0x989680 ;  /* 0x009896800000895d */ /* 0x004fea0003900000 */
[----:B------:R-:W2:Y:S02]  /*6b80*/  @!P0 SYNCS.PHASECHK.TRANS64 P0, [R0+URZ], R3 ;  /* 0x00000003000085a7 */ /* 0x000ea400080010ff */
[----:B--2---:R-:W-:Y:S05]  /*6b90*/  @!P0 BRA `(.L_x_126) ;  /* 0xfffffffc00f08947 */ /* 0x004fea000383ffff */
[----:B------:R-:W-:Y:S05]  /*6ba0*/  BRA `(.L_x_127) ;  /* 0xffffffbc005c7947 */ /* 0x000fea000383ffff */
.L_x_47:
[----:B-1----:R1:W2:Y:S02]  /*6bb0*/  SYNCS.PHASECHK.TRANS64.TRYWAIT P0, [R0+URZ+0x120], R5 ;  /* 0x00012005000075a7 */ /* 0x0022a400080011ff */
[----:B--2---:R-:W-:Y:S05]  /*6bc0*/  @!P0 NANOSLEEP.SYNCS 0x989680 ;  /* 0x009896800000895d */ /* 0x004fea0003900000 */
[----:B------:R-:W2:Y:S02]  /*6bd0*/  @!P0 SYNCS.PHASECHK.TRANS64 P0, [R0+URZ+0x120], R5 ;  /* 0x00012005000085a7 */ /* 0x000ea400080010ff */
[----:B--2---:R-:W-:Y:S05]  /*6be0*/  @!P0 BRA `(.L_x_47) ;  /* 0xfffffffc00f08947 */ /* 0x004fea000383ffff */
[----:B------:R-:W-:Y:S05]  /*6bf0*/  BRA `(.L_x_128) ;  /* 0xffffffbc00b87947 */ /* 0x000fea000383ffff */
.L_x_48:
[----:B------:R-:W-:-:S07]  /*6c00*/  MOV R0, UR5 ;  /* 0x0000000500007c02 */ /* 0x000fce0008000f00 */
.L_x_129:
[----:B-1----:R1:W2:Y:S02]  /*6c10*/  SYNCS.PHASECHK.TRANS64.TRYWAIT P0, [R0+URZ+0xd0], R5 ;  /* 0x0000d005000075a7 */ /* 0x0022a400080011ff */
[----:B--2---:R-:W-:Y:S05]  /*6c20*/  @!P0 NANOSLEEP.SYNCS 0x989680 ;  /* 0x009896800000895d */ /* 0x004fea0003900000 */
[----:B------:R-:W2:Y:S02]  /*6c30*/  @!P0 SYNCS.PHASECHK.TRANS64 P0, [R0+URZ+0xd0], R5 ;  /* 0x0000d005000085a7 */ /* 0x000ea400080010ff */
[----:B--2---:R-:W-:Y:S05]  /*6c40*/  @!P0 BRA `(.L_x_129) ;  /* 0xfffffffc00f08947 */ /* 0x004fea000383ffff */
[----:B------:R-:W-:Y:S05]  /*6c50*/  BRA `(.L_x_130) ;  /* 0xffffffbc00c87947 */ /* 0x000fea000383ffff */
.L_x_49:
[----:B-1----:R1:W2:Y:S02]  /*6c60*/  SYNCS.PHASECHK.TRANS64.TRYWAIT P1, [R0+URZ+0xc0], R5 ;  /* 0x0000c005000075a7 */ /* 0x0022a400080211ff */
[----:B--2---:R-:W-:Y:S05]  /*6c70*/  @!P1 NANOSLEEP.SYNCS 0x989680 ;  /* 0x009896800000995d */ /* 0x004fea0003900000 */
[----:B------:R-:W2:Y:S02]  /*6c80*/  @!P1 SYNCS.PHASECHK.TRANS64 P1, [R0+URZ+0xc0], R5 ;  /* 0x0000c005000095a7 */ /* 0x000ea400080210ff */
[----:B--2---:R-:W-:Y:S05]  /*6c90*/  @!P1 BRA `(.L_x_49) ;  /* 0xfffffffc00f09947 */ /* 0x004fea000383ffff */
[----:B------:R-:W-:Y:S05]  /*6ca0*/  BRA `(.L_x_131) ;  /* 0xffffffbc00f87947 */ /* 0x000fea000383ffff */
.L_x_52:
[----:B------:R-:W-:-:S07]  /*6cb0*/  MOV R0, UR5 ;  /* 0x0000000500007c02 */ /* 0x000fce0008000f00 */
.L_x_132:
[----:B-1----:R1:W2:Y:S02]  /*6cc0*/  SYNCS.PHASECHK.TRANS64.TRYWAIT P0, [R0+URZ+0xd0], R3 ;  /* 0x0000d003000075a7 */ /* 0x0022a400080011ff */
[----:B--2---:R-:W-:Y:S05]  /*6cd0*/  @!P0 NANOSLEEP.SYNCS 0x989680 ;  /* 0x009896800000895d */ /* 0x004fea0003900000 */
[----:B------:R-:W2:Y:S02]  /*6ce0*/  @!P0 SYNCS.PHASECHK.TRANS64 P0, [R0+URZ+0xd0], R3 ;  /* 0x0000d003000085a7 */ /* 0x000ea400080010ff */
[----:B--2---:R-:W-:Y:S05]  /*6cf0*/  @!P0 BRA `(.L_x_132) ;  /* 0xfffffffc00f08947 */ /* 0x004fea000383ffff */
[----:B------:R-:W-:Y:S05]  /*6d00*/  BRA `(.L_x_51) ;  /* 0xffffffc0004c7947 */ /* 0x000fea000383ffff */
.L_x_59:
[----:B-1----:R1:W2:Y:S02]  /*6d10*/  SYNCS.PHASECHK.TRANS64.TRYWAIT P1, [R0+URZ+0xc0], R5 ;  /* 0x0000c005000075a7 */ /* 0x0022a400080211ff */
[----:B--2---:R-:W-:Y:S05]  /*6d20*/  @!P1 NANOSLEEP.SYNCS 0x989680 ;  /* 0x009896800000995d */ /* 0x004fea0003900000 */
[----:B------:R-:W2:Y:S02]  /*6d30*/  @!P1 SYNCS.PHASECHK.TRANS64 P1, [R0+URZ+0xc0], R5 ;  /* 0x0000c005000095a7 */ /* 0x000ea400080210ff */
[----:B--2---:R-:W-:Y:S05]  /*6d40*/  @!P1 BRA `(.L_x_59) ;  /* 0xfffffffc00f09947 */ /* 0x004fea000383ffff */
[----:B------:R-:W-:Y:S05]  /*6d50*/  BRA `(.L_x_133) ;  /* 0xffffffc400dc7947 */ /* 0x000fea000383ffff */
.L_x_60:
[----:B------:R-:W-:-:S07]  /*6d60*/  MOV R3, UR6 ;  /* 0x0000000600037c02 */ /* 0x000fce0008000f00 */
.L_x_134:
[----:B-1----:R1:W2:Y:S02]  /*6d70*/  SYNCS.PHASECHK.TRANS64.TRYWAIT P0, [R3+URZ+0x100], R0 ;  /* 0x00010000030075a7 */ /* 0x0022a400080011ff */
[----:B--2---:R-:W-:Y:S05]  /*6d80*/  @!P0 NANOSLEEP.SYNCS 0x989680 ;  /* 0x009896800000895d */ /* 0x004fea0003900000 */
[----:B------:R-:W2:Y:S02]  /*6d90*/  @!P0 SYNCS.PHASECHK.TRANS64 P0, [R3+URZ+0x100], R0 ;  /* 0x00010000030085a7 */ /* 0x000ea400080010ff */
[----:B--2---:R-:W-:Y:S05]  /*6da0*/  @!P0 BRA `(.L_x_134) ;  /* 0xfffffffc00f08947 */ /* 0x004fea000383ffff */
[----:B------:R-:W-:Y:S05]  /*6db0*/  BRA `(.L_x_135) ;  /* 0xffffffc8002c7947 */ /* 0x000fea000383ffff */
.L_x_63:
[----:B------:R-:W-:Y:S07]  /*6dc0*/  MOV R0, UR11 ;  /* 0x0000000b00007c02 */ /* 0x000fee0008000f00 */
.L_x_136:
[----:B-1----:R1:W2:Y:S02]  /*6dd0*/  SYNCS.PHASECHK.TRANS64.TRYWAIT P0, [R0+URZ], R3 ;  /* 0x00000003000075a7 */ /* 0x0022a400080011ff */
[----:B--2---:R-:W-:Y:S05]  /*6de0*/  @!P0 NANOSLEEP.SYNCS 0x989680 ;  /* 0x009896800000895d */ /* 0x004fea0003900000 */
[----:B------:R-:W2:Y:S02]  /*6df0*/  @!P0 SYNCS.PHASECHK.TRANS64 P0, [R0+URZ], R3 ;  /* 0x00000003000085a7 */ /* 0x000ea400080010ff */
[----:B--2---:R-:W-:Y:S05]  /*6e00*/  @!P0 BRA `(.L_x_136) ;  /* 0xfffffffc00f08947 */ /* 0x004fea000383ffff */
[----:B------:R-:W-:Y:S05]  /*6e10*/  BRA `(.L_x_62) ;  /* 0xffffffc800487947 */ /* 0x000fea000383ffff */
.L_x_66:
[----:B------:R-:W-:-:S07]  /*6e20*/  MOV R0, UR6 ;  /* 0x0000000600007c02 */ /* 0x000fce0008000f00 */
.L_x_137:
[----:B--2---:R2:W4:Y:S02]  /*6e30*/  SYNCS.PHASECHK.TRANS64.TRYWAIT P0, [R0+URZ], R3 ;  /* 0x00000003000075a7 */ /* 0x00452400080011ff */
[----:B----4-:R-:W-:Y:S05]  /*6e40*/  @!P0 NANOSLEEP.SYNCS 0x989680 ;  /* 0x009896800000895d */ /* 0x010fea0003900000 */
[----:B------:R-:W4:Y:S02]  /*6e50*/  @!P0 SYNCS.PHASECHK.TRANS64 P0, [R0+URZ], R3 ;  /* 0x00000003000085a7 */ /* 0x000f2400080010ff */
[----:B----4-:R-:W-:Y:S05]  /*6e60*/  @!P0 BRA `(.L_x_137) ;  /* 0xfffffffc00f08947 */ /* 0x010fea000383ffff */
[----:B------:R-:W-:Y:S05]  /*6e70*/  BRA `(.L_x_138) ;  /* 0xffffffcc00747947 */ /* 0x000fea000383ffff */
.L_x_67:
[----:B------:R-:W-:-:S07]  /*6e80*/  MOV R0, UR6 ;  /* 0x0000000600007c02 */ /* 0x000fce0008000f00 */
.L_x_139:
[----:B-1----:R1:W2:Y:S02]  /*6e90*/  SYNCS.PHASECHK.TRANS64.TRYWAIT P0, [R0+URZ], R3 ;  /* 0x00000003000075a7 */ /* 0x0022a400080011ff */
[----:B--2---:R-:W-:Y:S05]  /*6ea0*/  @!P0 NANOSLEEP.SYNCS 0x989680 ;  /* 0x009896800000895d */ /* 0x004fea0003900000 */
[----:B------:R-:W2:Y:S02]  /*6eb0*/  @!P0 SYNCS.PHASECHK.TRANS64 P0, [R0+URZ], R3 ;  /* 0x00000003000085a7 */ /* 0x000ea400080010ff */
[----:B--2---:R-:W-:Y:S05]  /*6ec0*/  @!P0 BRA `(.L_x_139) ;  /* 0xfffffffc00f08947 */ /* 0x004fea000383ffff */
[----:B------:R-:W-:Y:S05]  /*6ed0*/  BRA `(.L_x_140) ;  /* 0xffffffcc00807947 */ /* 0x000fea000383ffff */
.L_x_68:
[----:B------:R-:W-:-:S07]  /*6ee0*/  MOV R0, UR6 ;  /* 0x0000000600007c02 */ /* 0x000fce0008000f00 */
.L_x_141:
[----:B-1----:R1:W2:Y:S02]  /*6ef0*/  SYNCS.PHASECHK.TRANS64.TRYWAIT P0, [R0+URZ], R3 ;  /* 0x00000003000075a7 */ /* 0x0022a400080011ff */
[----:B--2---:R-:W-:Y:S05]  /*6f00*/  @!P0 NANOSLEEP.SYNCS 0x989680 ;  /* 0x009896800000895d */ /* 0x004fea0003900000 */
[----:B------:R-:W2:Y:S02]  /*6f10*/  @!P0 SYNCS.PHASECHK.TRANS64 P0, [R0+URZ], R3 ;  /* 0x00000003000085a7 */ /* 0x000ea400080010ff */
[----:B--2---:R-:W-:Y:S05]  /*6f20*/  @!P0 BRA `(.L_x_141) ;  /* 0xfffffffc00f08947 */ /* 0x004fea000383ffff */
[----:B------:R-:W-:Y:S05]  /*6f30*/  BRA `(.L_x_142) ;  /* 0xffffffcc008c7947 */ /* 0x000fea000383ffff */
.L_x_69:
[----:B------:R-:W-:-:S07]  /*6f40*/  MOV R0, UR7 ;  /* 0x0000000700007c02 */ /* 0x000fce0008000f00 */
.L_x_143:
[----:B-1----:R1:W2:Y:S02]  /*6f50*/  SYNCS.PHASECHK.TRANS64.TRYWAIT P0, [R0+URZ], R3 ;  /* 0x00000003000075a7 */ /* 0x0022a400080011ff */
[----:B--2---:R-:W-:Y:S05]  /*6f60*/  @!P0 NANOSLEEP.SYNCS 0x989680 ;  /* 0x009896800000895d */ /* 0x004fea0003900000 */
[----:B------:R-:W2:Y:S02]  /*6f70*/  @!P0 SYNCS.PHASECHK.TRANS64 P0, [R0+URZ], R3 ;  /* 0x00000003000085a7 */ /* 0x000ea400080010ff */
[----:B--2---:R-:W-:Y:S05]  /*6f80*/  @!P0 BRA `(.L_x_143) ;  /* 0xfffffffc00f08947 */ /* 0x004fea000383ffff */
[----:B------:R-:W-:Y:S05]  /*6f90*/  BRA `(.L_x_144) ;  /* 0xffffffcc00987947 */ /* 0x000fea000383ffff */
.L_x_74:
[----:B--2---:R2:W3:Y:S02]  /*6fa0*/  SYNCS.PHASECHK.TRANS64.TRYWAIT P0, [R0+URZ+0xc0], R3 ;  /* 0x0000c003000075a7 */ /* 0x0044e400080011ff */
[----:B---3--:R-:W-:Y:S05]  /*6fb0*/  @!P0 NANOSLEEP.SYNCS 0x989680 ;  /* 0x009896800000895d */ /* 0x008fea0003900000 */
[----:B------:R-:W3:Y:S02]  /*6fc0*/  @!P0 SYNCS.PHASECHK.TRANS64 P0, [R0+URZ+0xc0], R3 ;  /* 0x0000c003000085a7 */ /* 0x000ee400080010ff */
[----:B---3--:R-:W-:Y:S05]  /*6fd0*/  @!P0 BRA `(.L_x_74) ;  /* 0xfffffffc00f08947 */ /* 0x008fea000383ffff */
[----:B------:R-:W-:Y:S05]  /*6fe0*/  BRA `(.L_x_145) ;  /* 0xffffffd000907947 */ /* 0x000fea000383ffff */
.L_x_77:
[----:B------:R-:W-:Y:S07]  /*6ff0*/  MOV R0, UR7 ;  /* 0x0000000700007c02 */ /* 0x000fee0008000f00 */
.L_x_146:
[----:B--2---:R2:W3:Y:S02]  /*7000*/  SYNCS.PHASECHK.TRANS64.TRYWAIT P0, [R0+URZ+0xb8], R3 ;  /* 0x0000b803000075a7 */ /* 0x0044e400080011ff */
[----:B---3--:R-:W-:Y:S05]  /*7010*/  @!P0 NANOSLEEP.SYNCS 0x989680 ;  /* 0x009896800000895d */ /* 0x008fea0003900000 */
[----:B------:R-:W3:Y:S02]  /*7020*/  @!P0 SYNCS.PHASECHK.TRANS64 P0, [R0+URZ+0xb8], R3 ;  /* 0x0000b803000085a7 */ /* 0x000ee400080010ff */
[----:B---3--:R-:W-:Y:S05]  /*7030*/  @!P0 BRA `(.L_x_146) ;  /* 0xfffffffc00f08947 */ /* 0x008fea000383ffff */
[----:B------:R-:W-:Y:S05]  /*7040*/  BRA `(.L_x_76) ;  /* 0xffffffd400787947 */ /* 0x000fea000383ffff */
.L_x_80:
[----:B------:R-:W-:Y:S07]  /*7050*/  MOV R3, UR13 ;  /* 0x0000000d00037c02 */ /* 0x000fee0008000f00 */
.L_x_147:
[----:B-1----:R1:W2:Y:S02]  /*7060*/  SYNCS.PHASECHK.TRANS64.TRYWAIT P2, [R3+URZ+0xa0], R12 ;  /* 0x0000a00c030075a7 */ /* 0x0022a400080411ff */
[----:B--2---:R-:W-:Y:S05]  /*7070*/  @!P2 NANOSLEEP.SYNCS 0x989680 ;  /* 0x009896800000a95d */ /* 0x004fea0003900000 */
[----:B------:R-:W2:Y:S02]  /*7080*/  @!P2 SYNCS.PHASECHK.TRANS64 P2, [R3+URZ+0xa0], R12 ;  /* 0x0000a00c0300a5a7 */ /* 0x000ea400080410ff */
[----:B--2---:R-:W-:Y:S05]  /*7090*/  @!P2 BRA `(.L_x_147) ;  /* 0xfffffffc00f0a947 */ /* 0x004fea000383ffff */
[----:B------:R-:W-:Y:S05]  /*70a0*/  BRA `(.L_x_148) ;  /* 0xffffffd800147947 */ /* 0x000fea000383ffff */
.L_x_82:
[----:B------:R-:W-:-:S07]  /*70b0*/  MOV R0, UR4 ;  /* 0x0000000400007c02 */ /* 0x000fce0008000f00 */
.L_x_149:
[----:B-1----:R1:W3:Y:S02]  /*70c0*/  SYNCS.PHASECHK.TRANS64.TRYWAIT P0, [R0+URZ], R3 ;  /* 0x00000003000075a7 */ /* 0x0022e400080011ff */
[----:B---3--:R-:W-:Y:S05]  /*70d0*/  @!P0 NANOSLEEP.SYNCS 0x989680 ;  /* 0x009896800000895d */ /* 0x008fea0003900000 */
[----:B------:R-:W3:Y:S02]  /*70e0*/  @!P0 SYNCS.PHASECHK.TRANS64 P0, [R0+URZ], R3 ;  /* 0x00000003000085a7 */ /* 0x000ee400080010ff */
[----:B---3--:R-:W-:Y:S05]  /*70f0*/  @!P0 BRA `(.L_x_149) ;  /* 0xfffffffc00f08947 */ /* 0x008fea000383ffff */
[----:B------:R-:W-:Y:S05]  /*7100*/  BRA `(.L_x_150) ;  /* 0xffffffd800b07947 */ /* 0x000fea000383ffff */
.L_x_84:
[----:B--2---:R2:W4:Y:S02]  /*7110*/  SYNCS.PHASECHK.TRANS64.TRYWAIT P0, [R0+URZ+0xc0], R3 ;  /* 0x0000c003000075a7 */ /* 0x00452400080011ff */
[----:B----4-:R-:W-:Y:S05]  /*7120*/  @!P0 NANOSLEEP.SYNCS 0x989680 ;  /* 0x009896800000895d */ /* 0x010fea0003900000 */
[----:B------:R-:W4:Y:S02]  /*7130*/  @!P0 SYNCS.PHASECHK.TRANS64 P0, [R0+URZ+0xc0], R3 ;  /* 0x0000c003000085a7 */ /* 0x000f2400080010ff */
[----:B----4-:R-:W-:Y:S05]  /*7140*/  @!P0 BRA `(.L_x_84) ;  /* 0xfffffffc00f08947 */ /* 0x010fea000383ffff */
[----:B------:R-:W-:Y:S05]  /*7150*/  BRA `(.L_x_151) ;  /* 0xffffffdc00a07947 */ /* 0x000fea000383ffff */
.L_x_94:
[----:B-1----:R1:W2:Y:S02]  /*7160*/  SYNCS.PHASECHK.TRANS64.TRYWAIT P1, [R0+URZ+0x90], R5 ;  /* 0x00009005000075a7 */ /* 0x0022a400080211ff */
[----:B--2---:R-:W-:Y:S05]  /*7170*/  @!P1 NANOSLEEP.SYNCS 0x989680 ;  /* 0x009896800000995d */ /* 0x004fea0003900000 */
[----:B------:R-:W2:Y:S02]  /*7180*/  @!P1 SYNCS.PHASECHK.TRANS64 P1, [R0+URZ+0x90], R5 ;  /* 0x00009005000095a7 */ /* 0x000ea400080210ff */
[----:B--2---:R-:W-:Y:S05]  /*7190*/  @!P1 BRA `(.L_x_94) ;  /* 0xfffffffc00f09947 */ /* 0x004fea000383ffff */
[----:B------:R-:W-:Y:S05]  /*71a0*/  BRA `(.L_x_93) ;  /* 0xffffffe800807947 */ /* 0x000fea000383ffff */
.L_x_96:
[----:B-1----:R1:W4:Y:S02]  /*71b0*/  SYNCS.PHASECHK.TRANS64.TRYWAIT P1, [R64+URZ+0xe0], R7 ;  /* 0x0000e007400075a7 */ /* 0x00232400080211ff */
[----:B----4-:R-:W-:Y:S05]  /*71c0*/  @!P1 NANOSLEEP.SYNCS 0x989680 ;  /* 0x009896800000995d */ /* 0x010fea0003900000 */
[----:B------:R-:W4:Y:S02]  /*71d0*/  @!P1 SYNCS.PHASECHK.TRANS64 P1, [R64+URZ+0xe0], R7 ;  /* 0x0000e007400095a7 */ /* 0x000f2400080210ff */
[----:B----4-:R-:W-:Y:S05]  /*71e0*/  @!P1 BRA `(.L_x_96) ;  /* 0xfffffffc00f09947 */ /* 0x010fea000383ffff */
[----:B------:R-:W-:Y:S05]  /*71f0*/  BRA `(.L_x_95) ;  /* 0xffffffe800b47947 */ /* 0x000fea000383ffff */
        .weak           $__internal_0_$__cuda_sm10x_tcgen05_guardrail_trap_col_being_dealloced_not_returned_by_alloc
        .type           $__internal_0_$__cuda_sm10x_tcgen05_guardrail_trap_col_being_dealloced_not_returned_by_alloc,@function
        .size           $__internal_0_$__cuda_sm10x_tcgen05_guardrail_trap_col_being_dealloced_not_returned_by_alloc,($__internal_1_$__cuda_sm10x_tcgen05_guardrail_trap_phase_invalid_during_alloc - $__internal_0_$__cuda_sm10x_tcgen05_guardrail_trap_col_being_dealloced_not_returned_by_alloc)
$__internal_0_$__cuda_sm10x_tcgen05_guardrail_trap_col_being_dealloced_not_returned_by_alloc:
[----:B------:R-:W-:Y:S05]  /*7200*/  BPT.TRAP 0x1 ;  /* 0x000000040000795c */ /* 0x000fea0000300000 */
[----:B------:R-:W-:-:S04]  /*7210*/  HFMA2 R3, -RZ, RZ, 0, 0 ;  /* 0x00000000ff037431 */ /* 0x000fc800000001ff */
[----:B------:R-:W-:Y:S05]  /*7220*/  RET.REL.NODEC R2 `(_ZN7cutlass13device_kernelINS_4gemm6kernel13GemmUniversalIN4cute5tupleIJiiiiEEENS1_10collective13CollectiveMmaINS1_35MainloopSm100TmaUmmaWarpSpecializedILi9ELi2ELi4ENS5_IJNS4_1CILi1EEESB_SB_EEEEENS5_IJNSA_ILi64EEENSA_ILi32EEENSA_ILi128EEEEEENS_10bfloat16_tENS5_IJlSB_lEEESI_SJ_NS4_8TiledMMAINS4_8MMA_AtomIJNS4_20SM100_MMA_F16BF16_SSISI_SI_fLi64ELi32ELNS4_4UMMA5MajorE0ELSO_0ELNSN_7ScaleInE0ELSP_0EEEEEENS4_6LayoutISC_NS5_IJNSA_ILi0EEEST_ST_EEEEENS5_IJNS4_10UnderscoreESW_SW_EEEEENS4_13SM90_TMA_LOADENS4_14ComposedLayoutINS4_7SwizzleILi3ELi4ELi3EEENS4_18smem_ptr_flag_bitsILi16EEENSS_INS5_IJNSA_ILi8EEESE_EEENS5_IJSE_SB_EEEEEEEvNS4_8identityESZ_S19_vS1A_EENS_8epilogue10collective18CollectiveEpilogueINS1C_23Sm100TmaWarpSpecializedILi2ELi1ELi16ELb1ELb0EEEJSH_NS5_IJNSS_ISE_SB_EENSS_ISF_SB_EEEEESI_SJ_SI_SJ_NS1C_6fusion15FusionCallbacksIS1G_NS1K_17LinearCombinationISI_fSI_fLNS_15FloatRoundStyleE2EEESH_S1J_JEEENS4_5SM1004TMEM4LOAD26SM100_TMEM_LOAD_16dp256b4xESZ_NS10_INS11_ILi2ELi4ELi3EEES14_NSS_INS5_IJS15_SF_EEENS5_IJSF_SB_EEEEEEENS4_17SM75_U32x4_LDSM_NENS4_14SM90_TMA_STOREES1Y_NS4_17SM90_U32x4_STSM_NENS4_39AutoVectorizingCopyWithAssumedAlignmentILi128EEEEEEvvEEEEvNT_6ParamsE) ;  /* 0xffffff8c02747950 */ /* 0x000fea0003c3ffff */
        .weak           $__internal_1_$__cuda_sm10x_tcgen05_guardrail_trap_phase_invalid_during_alloc
        .type           $__internal_1_$__cuda_sm10x_tcgen05_guardrail_trap_phase_invalid_during_alloc,@function
        .size           $__internal_1_$__cuda_sm10x_tcgen05_guardrail_trap_phase_invalid_during_alloc,($__internal_2_$__cuda_sm10x_tcgen05_guardrail_trap_unallocated_columns_being_dealloced - $__internal_1_$__cuda_sm10x_tcgen05_guardrail_trap_phase_invalid_during_alloc)
$__internal_1_$__cuda_sm10x_tcgen05_guardrail_trap_phase_invalid_during_alloc:
[----:B------:R-:W-:Y:S05]  /*7230*/  BPT.TRAP 0x1 ;  /* 0x000000040000795c */ /* 0x000fea0000300000 */
[----:B------:R-:W-:-:S04]  /*7240*/  MOV R3, 0x0 ;  /* 0x0000000000037802 */ /* 0x000fc80000000f00 */
[----:B------:R-:W-:Y:S05]  /*7250*/  RET.REL.NODEC R2 `(_ZN7cutlass13device_kernelINS_4gemm6kernel13GemmUniversalIN4cute5tupleIJiiiiEEENS1_10collective13CollectiveMmaINS1_35MainloopSm100TmaUmmaWarpSpecializedILi9ELi2ELi4ENS5_IJNS4_1CILi1EEESB_SB_EEEEENS5_IJNSA_ILi64EEENSA_ILi32EEENSA_ILi128EEEEEENS_10bfloat16_tENS5_IJlSB_lEEESI_SJ_NS4_8TiledMMAINS4_8MMA_AtomIJNS4_20SM100_MMA_F16BF16_SSISI_SI_fLi64ELi32ELNS4_4UMMA5MajorE0ELSO_0ELNSN_7ScaleInE0ELSP_0EEEEEENS4_6LayoutISC_NS5_IJNSA_ILi0EEEST_ST_EEEEENS5_IJNS4_10UnderscoreESW_SW_EEEEENS4_13SM90_TMA_LOADENS4_14ComposedLayoutINS4_7SwizzleILi3ELi4ELi3EEENS4_18smem_ptr_flag_bitsILi16EEENSS_INS5_IJNSA_ILi8EEESE_EEENS5_IJSE_SB_EEEEEEEvNS4_8identityESZ_S19_vS1A_EENS_8epilogue10collective18CollectiveEpilogueINS1C_23Sm100TmaWarpSpecializedILi2ELi1ELi16ELb1ELb0EEEJSH_NS5_IJNSS_ISE_SB_EENSS_ISF_SB_EEEEESI_SJ_SI_SJ_NS1C_6fusion15FusionCallbacksIS1G_NS1K_17LinearCombinationISI_fSI_fLNS_15FloatRoundStyleE2EEESH_S1J_JEEENS4_5SM1004TMEM4LOAD26SM100_TMEM_LOAD_16dp256b4xESZ_NS10_INS11_ILi2ELi4ELi3EEES14_NSS_INS5_IJS15_SF_EEENS5_IJSF_SB_EEEEEEENS4_17SM75_U32x4_LDSM_NENS4_14SM90_TMA_STOREES1Y_NS4_17SM90_U32x4_STSM_NENS4_39AutoVectorizingCopyWithAssumedAlignmentILi128EEEEEEvvEEEEvNT_6ParamsE) ;  /* 0xffffff8c02687950 */ /* 0x000fea0003c3ffff */
        .weak           $__internal_2_$__cuda_sm10x_tcgen05_guardrail_trap_unallocated_columns_being_dealloced
        .type           $__internal_2_$__cuda_sm10x_tcgen05_guardrail_trap_unallocated_columns_being_dealloced,@function
        .size           $__internal_2_$__cuda_sm10x_tcgen05_guardrail_trap_unallocated_columns_being_dealloced,(.L_x_153 - $__internal_2_$__cuda_sm10x_tcgen05_guardrail_trap_unallocated_columns_being_dealloced)
$__internal_2_$__cuda_sm10x_tcgen05_guardrail_trap_unallocated_columns_being_dealloced:
[----:B------:R-:W-:Y:S05]  /*7260*/  BPT.TRAP 0x1 ;  /* 0x000000040000795c */ /* 0x000fea0000300000 */
[----:B------:R-:W-:-:S04]  /*7270*/  HFMA2 R3, -RZ, RZ, 0, 0 ;  /* 0x00000000ff037431 */ /* 0x000fc800000001ff */
[----:B------:R-:W-:Y:S05]  /*7280*/  RET.REL.NODEC R2 `(_ZN7cutlass13device_kernelINS_4gemm6kernel13GemmUniversalIN4cute5tupleIJiiiiEEENS1_10collective13CollectiveMmaINS1_35MainloopSm100TmaUmmaWarpSpecializedILi9ELi2ELi4ENS5_IJNS4_1CILi1EEESB_SB_EEEEENS5_IJNSA_ILi64EEENSA_ILi32EEENSA_ILi128EEEEEENS_10bfloat16_tENS5_IJlSB_lEEESI_SJ_NS4_8TiledMMAINS4_8MMA_AtomIJNS4_20SM100_MMA_F16BF16_SSISI_SI_fLi64ELi32ELNS4_4UMMA5MajorE0ELSO_0ELNSN_7ScaleInE0ELSP_0EEEEEENS4_6LayoutISC_NS5_IJNSA_ILi0EEEST_ST_EEEEENS5_IJNS4_10UnderscoreESW_SW_EEEEENS4_13SM90_TMA_LOADENS4_14ComposedLayoutINS4_7SwizzleILi3ELi4ELi3EEENS4_18smem_ptr_flag_bitsILi16EEENSS_INS5_IJNSA_ILi8EEESE_EEENS5_IJSE_SB_EEEEEEEvNS4_8identityESZ_S19_vS1A_EENS_8epilogue10collective18CollectiveEpilogueINS1C_23Sm100TmaWarpSpecializedILi2ELi1ELi16ELb1ELb0EEEJSH_NS5_IJNSS_ISE_SB_EENSS_ISF_SB_EEEEESI_SJ_SI_SJ_NS1C_6fusion15FusionCallbacksIS1G_NS1K_17LinearCombinationISI_fSI_fLNS_15FloatRoundStyleE2EEESH_S1J_JEEENS4_5SM1004TMEM4LOAD26SM100_TMEM_LOAD_16dp256b4xESZ_NS10_INS11_ILi2ELi4ELi3EEES14_NSS_INS5_IJS15_SF_EEENS5_IJSF_SB_EEEEEEENS4_17SM75_U32x4_LDSM_NENS4_14SM90_TMA_STOREES1Y_NS4_17SM90_U32x4_STSM_NENS4_39AutoVectorizingCopyWithAssumedAlignmentILi128EEEEEEvvEEEEvNT_6ParamsE) ;  /* 0xffffff8c025c7950 */ /* 0x000fea0003c3ffff */
.L_x_152:
[----:B------:R-:W-:-:S00]  /*7290*/  BRA `(.L_x_152) ;  /* 0xfffffffc00fc7947 */ /* 0x000fc0000383ffff */
[----:B------:R-:W-:-:S00]  /*72a0*/  NOP ;  /* 0x0000000000007918 */ /* 0x000fc00000000000 */
        /* <DEDUP_REMOVED lines=13> */
.L_x_153:


//--------------------- .nv.global.init           --------------------------
	.section	.nv.global.init,"aw",@progbits
.nv.global.init:
	.type		$str$27,@object
	.size		$str$27,($str$28 - $str$27)
$str$27:
        /*0000*/ 	.byte	0x28, 0x61, 0x64, 0x64, 0x72, 0x65, 0x73, 0x73, 0x20, 0x26, 0x20, 0x6d, 0x61, 0x73, 0x6b, 0x29
        /*0010*/ 	.byte	0x20, 0x3d, 0x3d, 0x20, 0x30, 0x00
	.type		$str$28,@object
	.size		$str$28,($str$26 - $str$28)
$str$28:
        /*0016*/ 	.byte	0x2f, 0x74, 0x6d, 0x70, 0x2f, 0x63, 0x75, 0x74, 0x6c, 0x61, 0x73, 0x73, 0x5f, 0x73, 0x77, 0x65
        /*0026*/ 	.byte	0x65, 0x70, 0x5f, 0x73, 0x72, 0x63, 0x2f, 0x69, 0x6e, 0x63, 0x6c, 0x75, 0x64, 0x65, 0x2f, 0x63
        /*0036*/ 	.byte	0x75, 0x74, 0x65, 0x2f, 0x70, 0x6f, 0x69, 0x6e, 0x74, 0x65, 0x72, 0x5f, 0x66, 0x6c, 0x61, 0x67
        /*0046*/ 	.byte	0x67, 0x65, 0x64, 0x2e, 0x68, 0x70, 0x70, 0x00
	.type		$str$26,@object
	.size		$str$26,($str$25 - $str$26)
$str$26:
        /*004e*/ 	.byte	0x2f, 0x74, 0x6d, 0x70, 0x2f, 0x63, 0x75, 0x74, 0x6c, 0x61, 0x73, 0x73, 0x5f, 0x73, 0x77, 0x65
        /*005e*/ 	.byte	0x65, 0x70, 0x5f, 0x73, 0x72, 0x63, 0x2f, 0x69, 0x6e, 0x63, 0x6c, 0x75, 0x64, 0x65, 0x2f, 0x63
        /*006e*/ 	.byte	0x75, 0x74, 0x65, 0x2f, 0x61, 0x74, 0x6f, 0x6d, 0x2f, 0x63, 0x6f, 0x70, 0x79, 0x5f, 0x74, 0x72
        /*007e*/ 	.byte	0x61, 0x69, 0x74, 0x73, 0x5f, 0x73, 0x6d, 0x31, 0x30, 0x30, 0x2e, 0x68, 0x70, 0x70, 0x00
	.type		$str$25,@object
	.size		$str$25,(__unnamed_1 - $str$25)
$str$25:
        /*008d*/ 	.byte	0x28, 0x28, 0x75, 0x69, 0x6e, 0x74, 0x33, 0x32, 0x5f, 0x74, 0x28, 0x74, 0x68, 0x72, 0x65, 0x61
        /*009d*/ 	.byte	0x64, 0x49, 0x64, 0x78, 0x2e, 0x78, 0x29, 0x20, 0x2f, 0x20, 0x33, 0x32, 0x29, 0x20, 0x25, 0x20
        /*00ad*/ 	.byte	0x34, 0x29, 0x20, 0x3d, 0x3d, 0x20, 0x28, 0x28, 0x28, 0x74, 0x6d, 0x65, 0x6d, 0x5f, 0x61, 0x64
        /*00bd*/ 	.byte	0x64, 0x72, 0x20, 0x3e, 0x3e, 0x20, 0x31, 0x36, 0x29, 0x20, 0x2f, 0x20, 0x33, 0x32, 0x29, 0x20
        /*00cd*/ 	.byte	0x25, 0x20, 0x34, 0x29, 0x00
	.type		__unnamed_1,@object
	.size		__unnamed_1,(__unnamed_2 - __unnamed_1)
__unnamed_1:
        /*00d2*/ 	.byte	0x61, 0x75, 0x74, 0x6f, 0x20, 0x63, 0x75, 0x74, 0x65, 0x3a, 0x3a, 0x61, 0x73, 0x5f, 0x70, 0x6f
        /* <DEDUP_REMOVED lines=24> */
        /*0262*/ 	.byte	0x30, 0x34, 0x38, 0x3e, 0x3e, 0x3e, 0x3e, 0x5d, 0x00
	.type		__unnamed_2,@object
	.size		__unnamed_2,(.L_2 - __unnamed_2)
__unnamed_2:
        /* <DEDUP_REMOVED lines=45> */
        /*053b*/ 	.byte	0x3e, 0x3e, 0x3e, 0x5d, 0x00
.L_2:


//--------------------- .nv.shared._ZN7cutlass13device_kernelINS_4gemm6kernel13GemmUniversalIN4cute5tupleIJiiiiEEENS1_10collective13CollectiveMmaINS1_35MainloopSm100TmaUmmaWarpSpecializedILi9ELi2ELi4ENS5_IJNS4_1CILi1EEESB_SB_EEEEENS5_IJNSA_ILi64EEENSA_ILi32EEENSA_ILi128EEEEEENS_10bfloat16_tENS5_IJlSB_lEEESI_SJ_NS4_8TiledMMAINS4_8MMA_AtomIJNS4_20SM100_MMA_F16BF16_SSISI_SI_fLi64ELi32ELNS4_4UMMA5MajorE0ELSO_0ELNSN_7ScaleInE0ELSP_0EEEEEENS4_6LayoutISC_NS5_IJNSA_ILi0EEEST_ST_EEEEENS5_IJNS4_10UnderscoreESW_SW_EEEEENS4_13SM90_TMA_LOADENS4_14ComposedLayoutINS4_7SwizzleILi3ELi4ELi3EEENS4_18smem_ptr_flag_bitsILi16EEENSS_INS5_IJNSA_ILi8EEESE_EEENS5_IJSE_SB_EEEEEEEvNS4_8identityESZ_S19_vS1A_EENS_8epilogue10collective18CollectiveEpilogueINS1C_23Sm100TmaWarpSpecializedILi2ELi1ELi16ELb1ELb0EEEJSH_NS5_IJNSS_ISE_SB_EENSS_ISF_SB_EEEEESI_SJ_SI_SJ_NS1C_6fusion15FusionCallbacksIS1G_NS1K_17LinearCombinationISI_fSI_fLNS_15FloatRoundStyleE2EEESH_S1J_JEEENS4_5SM1004TMEM4LOAD26SM100_TMEM_LOAD_16dp256b4xESZ_NS10_INS11_ILi2ELi4ELi3EEES14_NSS_INS5_IJS15_SF_EEENS5_IJSF_SB_EEEEEEENS4_17SM75_U32x4_LDSM_NENS4_14SM90_TMA_STOREES1Y_NS4_17SM90_U32x4_STSM_NENS4_39AutoVectorizingCopyWithAssumedAlignmentILi128EEEEEEvvEEEEvNT_6ParamsE --------------------------
	.section	.nv.shared._ZN7cutlass13device_kernelINS_4gemm6kernel13GemmUniversalIN4cute5tupleIJiiiiEEENS1_10collective13CollectiveMmaINS1_35MainloopSm100TmaUmmaWarpSpecializedILi9ELi2ELi4ENS5_IJNS4_1CILi1EEESB_SB_EEEEENS5_IJNSA_ILi64EEENSA_ILi32EEENSA_ILi128EEEEEENS_10bfloat16_tENS5_IJlSB_lEEESI_SJ_NS4_8TiledMMAINS4_8MMA_AtomIJNS4_20SM100_MMA_F16BF16_SSISI_SI_fLi64ELi32ELNS4_4UMMA5MajorE0ELSO_0ELNSN_7ScaleInE0ELSP_0EEEEEENS4_6LayoutISC_NS5_IJNSA_ILi0EEEST_ST_EEEEENS5_IJNS4_10UnderscoreESW_SW_EEEEENS4_13SM90_TMA_LOADENS4_14ComposedLayoutINS4_7SwizzleILi3ELi4ELi3EEENS4_18smem_ptr_flag_bitsILi16EEENSS_INS5_IJNSA_ILi8EEESE_EEENS5_IJSE_SB_EEEEEEEvNS4_8identityESZ_S19_vS1A_EENS_8epilogue10collective18CollectiveEpilogueINS1C_23Sm100TmaWarpSpecializedILi2ELi1ELi16ELb1ELb0EEEJSH_NS5_IJNSS_ISE_SB_EENSS_ISF_SB_EEEEESI_SJ_SI_SJ_NS1C_6fusion15FusionCallbacksIS1G_NS1K_17LinearCombinationISI_fSI_fLNS_15FloatRoundStyleE2EEESH_S1J_JEEENS4_5SM1004TMEM4LOAD26SM100_TMEM_LOAD_16dp256b4xESZ_NS10_INS11_ILi2ELi4ELi3EEES14_NSS_INS5_IJS15_SF_EEENS5_IJSF_SB_EEEEEEENS4_17SM75_U32x4_LDSM_NENS4_14SM90_TMA_STOREES1Y_NS4_17SM90_U32x4_STSM_NENS4_39AutoVectorizingCopyWithAssumedAlignmentILi128EEEEEEvvEEEEvNT_6ParamsE,"aw",@nobits
	.sectionflags	@""
	.align	16
	.zero		1024


//--------------------- .nv.shared.reserved.0     --------------------------
	.section	.nv.shared.reserved.0,"aw",@nobits
	.weak		__nv_reservedSMEM_offset_0_alias
	.size		__nv_reservedSMEM_offset_0_alias, 0, 64
	.other		__nv_reservedSMEM_offset_0_alias,@"STO_CUDA_RESERVED_SHARED STV_DEFAULT"
__nv_reservedSMEM_offset_0_alias:
	.zero		0
.nv.shared.reserved.0:
	.zero		64
	.weak		__nv_reservedSMEM_tcgen05_partition
	.type		__nv_reservedSMEM_tcgen05_partition,@object
	.size		__nv_reservedSMEM_tcgen05_partition,(.L_0 - __nv_reservedSMEM_tcgen05_partition)
__nv_reservedSMEM_tcgen05_partition:
	.zero		32
.L_0:


//--------------------- .nv.global                --------------------------
	.section	.nv.global,"aw",@nobits
.nv.global:
	.type		_ZN39_INTERNAL_a958f5bc_4_k_cu_63c42660_49664cute1_E,@object
	.size		_ZN39_INTERNAL_a958f5bc_4_k_cu_63c42660_49664cute1_E,(_ZN39_INTERNAL_a958f5bc_4_k_cu_63c42660_49664cuda3std3__45__cpo6cbeginE - _ZN39_INTERNAL_a958f5bc_4_k_cu_63c42660_49664cute1_E)
_ZN39_INTERNAL_a958f5bc_4_k_cu_63c42660_49664cute1_E:
	.zero		1
	.type		_ZN39_INTERNAL_a958f5bc_4_k_cu_63c42660_49664cuda3std3__45__cpo6cbeginE,@object
	.size		_ZN39_INTERNAL_a958f5bc_4_k_cu_63c42660_49664cuda3std3__45__cpo6cbeginE,(_ZN39_INTERNAL_a958f5bc_4_k_cu_63c42660_49664cuda3std3__48in_placeE - _ZN39_INTERNAL_a958f5bc_4_k_cu_63c42660_49664cuda3std3__45__cpo6cbeginE)
_ZN39_INTERNAL_a958f5bc_4_k_cu_63c42660_49664cuda3std3__45__cpo6cbeginE:
	.zero		1
	.type		_ZN39_INTERNAL_a958f5bc_4_k_cu_63c42660_49664cuda3std3__48in_placeE,@object
	.size		_ZN39_INTERNAL_a958f5bc_4_k_cu_63c42660_49664cuda3std3__48in_placeE,(_ZN39_INTERNAL_a958f5bc_4_k_cu_63c42660_49664cuda3std6ranges3__45__cpo9iter_moveE - _ZN39_INTERNAL_a958f5bc_4_k_cu_63c42660_49664cuda3std3__48in_placeE)
_ZN39_INTERNAL_a958f5bc_4_k_cu_63c42660_49664cuda3std3__48in_placeE:
	.zero		1
	.type		_ZN39_INTERNAL_a958f5bc_4_k_cu_63c42660_49664cuda3std6ranges3__45__cpo9iter_moveE,@object
	.size		_ZN39_INTERNAL_a958f5bc_4_k_cu_63c42660_49664cuda3std6ranges3__45__cpo9iter_moveE,(_ZN39_INTERNAL_a958f5bc_4_k_cu_63c42660_49664cuda3std3__45__cpo5beginE - _ZN39_INTERNAL_a958f5bc_4_k_cu_63c42660_49664cuda3std6ranges3__45__cpo9iter_moveE)
_ZN39_INTERNAL_a958f5bc_4_k_cu_63c42660_49664cuda3std6ranges3__45__cpo9iter_moveE:
	.zero		1
	.type		_ZN39_INTERNAL_a958f5bc_4_k_cu_63c42660_49664cuda3std3__45__cpo5beginE,@object
	.size		_ZN39_INTERNAL_a958f5bc_4_k_cu_63c42660_49664cuda3std3__45__cpo5beginE,(_ZN39_INTERNAL_a958f5bc_4_k_cu_63c42660_49664cuda3std3__441_GLOBAL__N__a958f5bc_4_k_cu_63c42660_49666ignoreE - _ZN39_INTERNAL_a958f5bc_4_k_cu_63c42660_49664cuda3std3__45__cpo5beginE)
_ZN39_INTERNAL_a958f5bc_4_k_cu_63c42660_49664cuda3std3__45__cpo5beginE:
	.zero		1
	.type		_ZN39_INTERNAL_a958f5bc_4_k_cu_63c42660_49664cuda3std3__441_GLOBAL__N__a958f5bc_4_k_cu_63c42660_49666ignoreE,@object
	.size		_ZN39_INTERNAL_a958f5bc_4_k_cu_63c42660_49664cuda3std3__441_GLOBAL__N__a958f5bc_4_k_cu_63c42660_49666ignoreE,(_ZN39_INTERNAL_a958f5bc_4_k_cu_63c42660_49664cute7productE - _ZN39_INTERNAL_a958f5bc_4_k_cu_63c42660_49664cuda3std3__441_GLOBAL__N__a958f5bc_4_k_cu_63c42660_49666ignoreE)
_ZN39_INTERNAL_a958f5bc_4_k_cu_63c42660_49664cuda3std3__441_GLOBAL__N__a958f5bc_4_k_cu_63c42660_49666ignoreE:
	.zero		1
	.type		_ZN39_INTERNAL_a958f5bc_4_k_cu_63c42660_49664cute7productE,@object
	.size		_ZN39_INTERNAL_a958f5bc_4_k_cu_63c42660_49664cute7productE,(_ZN39_INTERNAL_a958f5bc_4_k_cu_63c42660_49664cuda3std3__45__cpo3endE - _ZN39_INTERNAL_a958f5bc_4_k_cu_63c42660_49664cute7productE)
_ZN39_INTERNAL_a958f5bc_4_k_cu_63c42660_49664cute7productE:
	.zero		1
	.type		_ZN39_INTERNAL_a958f5bc_4_k_cu_63c42660_49664cuda3std3__45__cpo3endE,@object
	.size		_ZN39_INTERNAL_a958f5bc_4_k_cu_63c42660_49664cuda3std3__45__cpo3endE,(_ZN39_INTERNAL_a958f5bc_4_k_cu_63c42660_49664cuda3std3__419piecewise_constructE - _ZN39_INTERNAL_a958f5bc_4_k_cu_63c42660_49664cuda3std3__45__cpo3endE)
_ZN39_INTERNAL_a958f5bc_4_k_cu_63c42660_49664cuda3std3__45__cpo3endE:
	.zero		1
	.type		_ZN39_INTERNAL_a958f5bc_4_k_cu_63c42660_49664cuda3std3__419piecewise_constructE,@object
	.size		_ZN39_INTERNAL_a958f5bc_4_k_cu_63c42660_49664cuda3std3__419piecewise_constructE,(_ZN39_INTERNAL_a958f5bc_4_k_cu_63c42660_49664cuda3std3__45__cpo4cendE - _ZN39_INTERNAL_a958f5bc_4_k_cu_63c42660_49664cuda3std3__419piecewise_constructE)
_ZN39_INTERNAL_a958f5bc_4_k_cu_63c42660_49664cuda3std3__419piecewise_constructE:
	.zero		1
	.type		_ZN39_INTERNAL_a958f5bc_4_k_cu_63c42660_49664cuda3std3__45__cpo4cendE,@object
	.size		_ZN39_INTERNAL_a958f5bc_4_k_cu_63c42660_49664cuda3std3__45__cpo4cendE,(_ZN39_INTERNAL_a958f5bc_4_k_cu_63c42660_49664cuda3std6ranges3__45__cpo4swapE - _ZN39_INTERNAL_a958f5bc_4_k_cu_63c42660_49664cuda3std3__45__cpo4cendE)
_ZN39_INTERNAL_a958f5bc_4_k_cu_63c42660_49664cuda3std3__45__cpo4cendE:
	.zero		1
	.type		_ZN39_INTERNAL_a958f5bc_4_k_cu_63c42660_49664cuda3std6ranges3__45__cpo4swapE,@object
	.size		_ZN39_INTERNAL_a958f5bc_4_k_cu_63c42660_49664cuda3std6ranges3__45__cpo4swapE,(.L_10 - _ZN39_INTERNAL_a958f5bc_4_k_cu_63c42660_49664cuda3std6ranges3__45__cpo4swapE)
_ZN39_INTERNAL_a958f5bc_4_k_cu_63c42660_49664cuda3std6ranges3__45__cpo4swapE:
	.zero		1
.L_10:


//--------------------- .nv.constant0._ZN7cutlass13device_kernelINS_4gemm6kernel13GemmUniversalIN4cute5tupleIJiiiiEEENS1_10collective13CollectiveMmaINS1_35MainloopSm100TmaUmmaWarpSpecializedILi9ELi2ELi4ENS5_IJNS4_1CILi1EEESB_SB_EEEEENS5_IJNSA_ILi64EEENSA_ILi32EEENSA_ILi128EEEEEENS_10bfloat16_tENS5_IJlSB_lEEESI_SJ_NS4_8TiledMMAINS4_8MMA_AtomIJNS4_20SM100_MMA_F16BF16_SSISI_SI_fLi64ELi32ELNS4_4UMMA5MajorE0ELSO_0ELNSN_7ScaleInE0ELSP_0EEEEEENS4_6LayoutISC_NS5_IJNSA_ILi0EEEST_ST_EEEEENS5_IJNS4_10UnderscoreESW_SW_EEEEENS4_13SM90_TMA_LOADENS4_14ComposedLayoutINS4_7SwizzleILi3ELi4ELi3EEENS4_18smem_ptr_flag_bitsILi16EEENSS_INS5_IJNSA_ILi8EEESE_EEENS5_IJSE_SB_EEEEEEEvNS4_8identityESZ_S19_vS1A_EENS_8epilogue10collective18CollectiveEpilogueINS1C_23Sm100TmaWarpSpecializedILi2ELi1ELi16ELb1ELb0EEEJSH_NS5_IJNSS_ISE_SB_EENSS_ISF_SB_EEEEESI_SJ_SI_SJ_NS1C_6fusion15FusionCallbacksIS1G_NS1K_17LinearCombinationISI_fSI_fLNS_15FloatRoundStyleE2EEESH_S1J_JEEENS4_5SM1004TMEM4LOAD26SM100_TMEM_LOAD_16dp256b4xESZ_NS10_INS11_ILi2ELi4ELi3EEES14_NSS_INS5_IJS15_SF_EEENS5_IJSF_SB_EEEEEEENS4_17SM75_U32x4_LDSM_NENS4_14SM90_TMA_STOREES1Y_NS4_17SM90_U32x4_STSM_NENS4_39AutoVectorizingCopyWithAssumedAlignmentILi128EEEEEEvvEEEEvNT_6ParamsE --------------------------
	.section	.nv.constant0._ZN7cutlass13device_kernelINS_4gemm6kernel13GemmUniversalIN4cute5tupleIJiiiiEEENS1_10collective13CollectiveMmaINS1_35MainloopSm100TmaUmmaWarpSpecializedILi9ELi2ELi4ENS5_IJNS4_1CILi1EEESB_SB_EEEEENS5_IJNSA_ILi64EEENSA_ILi32EEENSA_ILi128EEEEEENS_10bfloat16_tENS5_IJlSB_lEEESI_SJ_NS4_8TiledMMAINS4_8MMA_AtomIJNS4_20SM100_MMA_F16BF16_SSISI_SI_fLi64ELi32ELNS4_4UMMA5MajorE0ELSO_0ELNSN_7ScaleInE0ELSP_0EEEEEENS4_6LayoutISC_NS5_IJNSA_ILi0EEEST_ST_EEEEENS5_IJNS4_10UnderscoreESW_SW_EEEEENS4_13SM90_TMA_LOADENS4_14ComposedLayoutINS4_7SwizzleILi3ELi4ELi3EEENS4_18smem_ptr_flag_bitsILi16EEENSS_INS5_IJNSA_ILi8EEESE_EEENS5_IJSE_SB_EEEEEEEvNS4_8identityESZ_S19_vS1A_EENS_8epilogue10collective18CollectiveEpilogueINS1C_23Sm100TmaWarpSpecializedILi2ELi1ELi16ELb1ELb0EEEJSH_NS5_IJNSS_ISE_SB_EENSS_ISF_SB_EEEEESI_SJ_SI_SJ_NS1C_6fusion15FusionCallbacksIS1G_NS1K_17LinearCombinationISI_fSI_fLNS_15FloatRoundStyleE2EEESH_S1J_JEEENS4_5SM1004TMEM4LOAD26SM100_TMEM_LOAD_16dp256b4xESZ_NS10_INS11_ILi2ELi4ELi3EEES14_NSS_INS5_IJS15_SF_EEENS5_IJSF_SB_EEEEEEENS4_17SM75_U32x4_LDSM_NENS4_14SM90_TMA_STOREES1Y_NS4_17SM90_U32x4_STSM_NENS4_39AutoVectorizingCopyWithAssumedAlignmentILi128EEEEEEvvEEEEvNT_6ParamsE,"a",@progbits
	.sectionflags	@""
	.align	4
.nv.constant0._ZN7cutlass13device_kernelINS_4gemm6kernel13GemmUniversalIN4cute5tupleIJiiiiEEENS1_10collective13CollectiveMmaINS1_35MainloopSm100TmaUmmaWarpSpecializedILi9ELi2ELi4ENS5_IJNS4_1CILi1EEESB_SB_EEEEENS5_IJNSA_ILi64EEENSA_ILi32EEENSA_ILi128EEEEEENS_10bfloat16_tENS5_IJlSB_lEEESI_SJ_NS4_8TiledMMAINS4_8MMA_AtomIJNS4_20SM100_MMA_F16BF16_SSISI_SI_fLi64ELi32ELNS4_4UMMA5MajorE0ELSO_0ELNSN_7ScaleInE0ELSP_0EEEEEENS4_6LayoutISC_NS5_IJNSA_ILi0EEEST_ST_EEEEENS5_IJNS4_10UnderscoreESW_SW_EEEEENS4_13SM90_TMA_LOADENS4_14ComposedLayoutINS4_7SwizzleILi3ELi4ELi3EEENS4_18smem_ptr_flag_bitsILi16EEENSS_INS5_IJNSA_ILi8EEESE_EEENS5_IJSE_SB_EEEEEEEvNS4_8identityESZ_S19_vS1A_EENS_8epilogue10collective18CollectiveEpilogueINS1C_23Sm100TmaWarpSpecializedILi2ELi1ELi16ELb1ELb0EEEJSH_NS5_IJNSS_ISE_SB_EENSS_ISF_SB_EEEEESI_SJ_SI_SJ_NS1C_6fusion15FusionCallbacksIS1G_NS1K_17LinearCombinationISI_fSI_fLNS_15FloatRoundStyleE2EEESH_S1J_JEEENS4_5SM1004TMEM4LOAD26SM100_TMEM_LOAD_16dp256b4xESZ_NS10_INS11_ILi2ELi4ELi3EEES14_NSS_INS5_IJS15_SF_EEENS5_IJSF_SB_EEEEEEENS4_17SM75_U32x4_LDSM_NENS4_14SM90_TMA_STOREES1Y_NS4_17SM90_U32x4_STSM_NENS4_39AutoVectorizingCopyWithAssumedAlignmentILi128EEEEEEvvEEEEvNT_6ParamsE:
	.zero		2944


//--------------------- SYMBOLS --------------------------

	.type		.nv.reservedSmem.offset0,@object
	.size		.nv.reservedSmem.offset0,0x4
	.type		.nv.reservedSmem.cap,@object
	.size		.nv.reservedSmem.cap,0x4
	.type		__assertfail,@function
